//
// Generated by NVIDIA NVVM Compiler
//
// Compiler Build ID: CL-36424714
// Cuda compilation tools, release 13.0, V13.0.88
// Based on NVVM 20.0.0
//

.version 9.0
.target sm_100
.address_size 64

	// .globl	calculate_cut_val
.extern .shared .align 16 .b8 shared_cut[];
.extern .shared .align 16 .b8 shared_D_res[];

.visible .entry calculate_cut_val(
	.param .u32 calculate_cut_val_param_0,
	.param .u64 .ptr .align 1 calculate_cut_val_param_1,
	.param .u64 .ptr .align 1 calculate_cut_val_param_2,
	.param .u64 .ptr .align 1 calculate_cut_val_param_3
)
{
	.reg .pred 	%p<21>;
	.reg .b16 	%rs<32>;
	.reg .b32 	%r<128>;
	.reg .b32 	%f<186>;
	.reg .b64 	%rd<30>;

	ld.param.u32 	%r53, [calculate_cut_val_param_0];
	ld.param.u64 	%rd7, [calculate_cut_val_param_1];
	ld.param.u64 	%rd8, [calculate_cut_val_param_2];
	cvta.to.global.u64 	%rd1, %rd8;
	cvta.to.global.u64 	%rd2, %rd7;
	mov.u32 	%r54, %ctaid.y;
	mov.u32 	%r1, %ntid.y;
	mul.lo.s32 	%r2, %r54, %r1;
	mov.u32 	%r3, %tid.y;
	add.s32 	%r114, %r2, %r3;
	mov.u32 	%r55, %nctaid.y;
	mul.lo.s32 	%r5, %r1, %r55;
	shl.b32 	%r56, %r3, 2;
	mov.u32 	%r57, shared_cut;
	add.s32 	%r6, %r57, %r56;
	mov.b32 	%r58, 0;
	st.shared.u32 	[%r6], %r58;
	setp.ge.s32 	%p1, %r114, %r53;
	@%p1 bra 	$L__BB0_17;
	not.b32 	%r60, %r2;
	add.s32 	%r61, %r53, %r60;
	sub.s32 	%r7, %r61, %r3;
	neg.s32 	%r8, %r5;
	add.s32 	%r9, %r53, 1;
	mov.b32 	%r113, 0;
	mov.b16 	%rs30, 0;
	mov.f32 	%f175, 0f00000000;
	cvt.u16.u32 	%rs16, %r8;
	mov.u16 	%rs31, %rs30;
$L__BB0_2:
	mad.lo.s32 	%r12, %r113, %r8, %r7;
	add.s32 	%r119, %r114, 1;
	setp.ge.s32 	%p2, %r119, %r53;
	@%p2 bra 	$L__BB0_16;
	add.s32 	%r62, %r12, -1;
	mul.lo.s32 	%r14, %r114, %r53;
	mul.wide.u32 	%rd9, %r114, 4;
	add.s64 	%rd10, %rd1, %rd9;
	ld.global.u32 	%r15, [%rd10];
	setp.lt.u32 	%p3, %r62, 7;
	@%p3 bra 	$L__BB0_7;
	and.b32  	%r63, %r12, -8;
	neg.s32 	%r116, %r63;
	mad.lo.s32 	%r115, %r9, %r114, 1;
	add.s64 	%rd29, %rd10, 16;
	mov.u32 	%r117, %r114;
$L__BB0_5:
	.pragma "nounroll";
	cvt.s64.s32 	%rd13, %r115;
	add.s64 	%rd14, %rd2, %rd13;
	ld.global.s8 	%rs8, [%rd14];
	cvt.rn.f32.s16 	%f30, %rs8;
	ld.global.u32 	%r64, [%rd29+-12];
	mul.lo.s32 	%r65, %r64, %r15;
	cvt.rn.f32.s32 	%f31, %r65;
	mov.f32 	%f32, 0f3F800000;
	sub.f32 	%f33, %f32, %f31;
	mul.f32 	%f34, %f33, %f30;
	sub.f32 	%f35, %f175, %f34;
	ld.global.s8 	%rs9, [%rd14+1];
	cvt.rn.f32.s16 	%f36, %rs9;
	ld.global.u32 	%r66, [%rd29+-8];
	mul.lo.s32 	%r67, %r66, %r15;
	cvt.rn.f32.s32 	%f37, %r67;
	sub.f32 	%f38, %f32, %f37;
	mul.f32 	%f39, %f38, %f36;
	sub.f32 	%f40, %f35, %f39;
	ld.global.s8 	%rs10, [%rd14+2];
	cvt.rn.f32.s16 	%f41, %rs10;
	ld.global.u32 	%r68, [%rd29+-4];
	mul.lo.s32 	%r69, %r68, %r15;
	cvt.rn.f32.s32 	%f42, %r69;
	sub.f32 	%f43, %f32, %f42;
	mul.f32 	%f44, %f43, %f41;
	sub.f32 	%f45, %f40, %f44;
	ld.global.s8 	%rs11, [%rd14+3];
	cvt.rn.f32.s16 	%f46, %rs11;
	ld.global.u32 	%r70, [%rd29];
	mul.lo.s32 	%r71, %r70, %r15;
	cvt.rn.f32.s32 	%f47, %r71;
	sub.f32 	%f48, %f32, %f47;
	mul.f32 	%f49, %f48, %f46;
	sub.f32 	%f50, %f45, %f49;
	ld.global.s8 	%rs12, [%rd14+4];
	cvt.rn.f32.s16 	%f51, %rs12;
	ld.global.u32 	%r72, [%rd29+4];
	mul.lo.s32 	%r73, %r72, %r15;
	cvt.rn.f32.s32 	%f52, %r73;
	sub.f32 	%f53, %f32, %f52;
	mul.f32 	%f54, %f53, %f51;
	sub.f32 	%f55, %f50, %f54;
	ld.global.s8 	%rs13, [%rd14+5];
	cvt.rn.f32.s16 	%f56, %rs13;
	ld.global.u32 	%r74, [%rd29+8];
	mul.lo.s32 	%r75, %r74, %r15;
	cvt.rn.f32.s32 	%f57, %r75;
	sub.f32 	%f58, %f32, %f57;
	mul.f32 	%f59, %f58, %f56;
	sub.f32 	%f60, %f55, %f59;
	ld.global.s8 	%rs14, [%rd14+6];
	cvt.rn.f32.s16 	%f61, %rs14;
	ld.global.u32 	%r76, [%rd29+12];
	mul.lo.s32 	%r77, %r76, %r15;
	cvt.rn.f32.s32 	%f62, %r77;
	sub.f32 	%f63, %f32, %f62;
	mul.f32 	%f64, %f63, %f61;
	sub.f32 	%f65, %f60, %f64;
	ld.global.s8 	%rs15, [%rd14+7];
	cvt.rn.f32.s16 	%f66, %rs15;
	ld.global.u32 	%r78, [%rd29+16];
	mul.lo.s32 	%r79, %r78, %r15;
	cvt.rn.f32.s32 	%f67, %r79;
	sub.f32 	%f68, %f32, %f67;
	mul.f32 	%f69, %f68, %f66;
	sub.f32 	%f175, %f65, %f69;
	add.s32 	%r117, %r117, 8;
	add.s32 	%r116, %r116, 8;
	add.s32 	%r115, %r115, 8;
	add.s64 	%rd29, %rd29, 32;
	setp.ne.s32 	%p4, %r116, 0;
	@%p4 bra 	$L__BB0_5;
	add.s32 	%r119, %r117, 1;
$L__BB0_7:
	and.b32  	%r80, %r12, 7;
	setp.eq.s32 	%p5, %r80, 0;
	@%p5 bra 	$L__BB0_15;
	cvt.u16.u32 	%rs17, %r7;
	mad.lo.s16 	%rs18, %rs31, %rs16, %rs17;
	cvt.u32.u16 	%r81, %rs18;
	and.b32  	%r26, %r81, 7;
	add.s32 	%r82, %r26, -1;
	setp.lt.u32 	%p6, %r82, 3;
	@%p6 bra 	$L__BB0_10;
	add.s32 	%r83, %r119, %r14;
	cvt.s64.s32 	%rd15, %r83;
	add.s64 	%rd16, %rd2, %rd15;
	ld.global.s8 	%rs19, [%rd16];
	cvt.rn.f32.s16 	%f71, %rs19;
	mul.wide.u32 	%rd17, %r119, 4;
	add.s64 	%rd18, %rd1, %rd17;
	ld.global.u32 	%r84, [%rd18];
	mul.lo.s32 	%r85, %r84, %r15;
	cvt.rn.f32.s32 	%f72, %r85;
	mov.f32 	%f73, 0f3F800000;
	sub.f32 	%f74, %f73, %f72;
	mul.f32 	%f75, %f74, %f71;
	sub.f32 	%f76, %f175, %f75;
	ld.global.s8 	%rs20, [%rd16+1];
	cvt.rn.f32.s16 	%f77, %rs20;
	ld.global.u32 	%r86, [%rd18+4];
	mul.lo.s32 	%r87, %r86, %r15;
	cvt.rn.f32.s32 	%f78, %r87;
	sub.f32 	%f79, %f73, %f78;
	mul.f32 	%f80, %f79, %f77;
	sub.f32 	%f81, %f76, %f80;
	ld.global.s8 	%rs21, [%rd16+2];
	cvt.rn.f32.s16 	%f82, %rs21;
	ld.global.u32 	%r88, [%rd18+8];
	mul.lo.s32 	%r89, %r88, %r15;
	cvt.rn.f32.s32 	%f83, %r89;
	sub.f32 	%f84, %f73, %f83;
	mul.f32 	%f85, %f84, %f82;
	sub.f32 	%f86, %f81, %f85;
	ld.global.s8 	%rs22, [%rd16+3];
	cvt.rn.f32.s16 	%f87, %rs22;
	ld.global.u32 	%r90, [%rd18+12];
	mul.lo.s32 	%r91, %r90, %r15;
	cvt.rn.f32.s32 	%f88, %r91;
	sub.f32 	%f89, %f73, %f88;
	mul.f32 	%f90, %f89, %f87;
	sub.f32 	%f175, %f86, %f90;
	add.s32 	%r119, %r119, 4;
$L__BB0_10:
	and.b32  	%r92, %r26, 3;
	setp.eq.s32 	%p7, %r92, 0;
	@%p7 bra 	$L__BB0_15;
	mad.lo.s16 	%rs3, %rs30, %rs16, %rs17;
	and.b16  	%rs25, %rs3, 3;
	setp.eq.s16 	%p8, %rs25, 1;
	@%p8 bra 	$L__BB0_13;
	add.s32 	%r93, %r119, %r14;
	cvt.s64.s32 	%rd19, %r93;
	add.s64 	%rd20, %rd2, %rd19;
	ld.global.s8 	%rs26, [%rd20];
	cvt.rn.f32.s16 	%f92, %rs26;
	mul.wide.u32 	%rd21, %r119, 4;
	add.s64 	%rd22, %rd1, %rd21;
	ld.global.u32 	%r94, [%rd22];
	mul.lo.s32 	%r95, %r94, %r15;
	cvt.rn.f32.s32 	%f93, %r95;
	mov.f32 	%f94, 0f3F800000;
	sub.f32 	%f95, %f94, %f93;
	mul.f32 	%f96, %f95, %f92;
	sub.f32 	%f97, %f175, %f96;
	ld.global.s8 	%rs27, [%rd20+1];
	cvt.rn.f32.s16 	%f98, %rs27;
	ld.global.u32 	%r96, [%rd22+4];
	mul.lo.s32 	%r97, %r96, %r15;
	cvt.rn.f32.s32 	%f99, %r97;
	sub.f32 	%f100, %f94, %f99;
	mul.f32 	%f101, %f100, %f98;
	sub.f32 	%f175, %f97, %f101;
	add.s32 	%r119, %r119, 2;
$L__BB0_13:
	and.b16  	%rs28, %rs3, 1;
	setp.eq.b16 	%p9, %rs28, 1;
	not.pred 	%p10, %p9;
	@%p10 bra 	$L__BB0_15;
	add.s32 	%r98, %r119, %r14;
	cvt.s64.s32 	%rd23, %r98;
	add.s64 	%rd24, %rd2, %rd23;
	ld.global.s8 	%rs29, [%rd24];
	cvt.rn.f32.s16 	%f102, %rs29;
	mul.wide.u32 	%rd25, %r119, 4;
	add.s64 	%rd26, %rd1, %rd25;
	ld.global.u32 	%r99, [%rd26];
	mul.lo.s32 	%r100, %r99, %r15;
	cvt.rn.f32.s32 	%f103, %r100;
	mov.f32 	%f104, 0f3F800000;
	sub.f32 	%f105, %f104, %f103;
	mul.f32 	%f106, %f105, %f102;
	sub.f32 	%f175, %f175, %f106;
$L__BB0_15:
	st.shared.f32 	[%r6], %f175;
$L__BB0_16:
	add.s32 	%r114, %r114, %r5;
	setp.lt.s32 	%p11, %r114, %r53;
	add.s32 	%r113, %r113, 1;
	add.s16 	%rs31, %rs31, 1;
	add.s16 	%rs30, %rs30, 1;
	@%p11 bra 	$L__BB0_2;
$L__BB0_17:
	bar.sync 	0;
	setp.ne.s32 	%p12, %r3, 0;
	@%p12 bra 	$L__BB0_31;
	and.b32  	%r33, %r1, 15;
	setp.lt.u32 	%p13, %r1, 16;
	mov.f32 	%f185, 0f00000000;
	mov.b32 	%r124, 0;
	@%p13 bra 	$L__BB0_21;
	and.b32  	%r124, %r1, 2032;
	mov.u32 	%r103, shared_cut;
	add.s32 	%r121, %r103, 32;
	and.b32  	%r104, %r1, -16;
	neg.s32 	%r122, %r104;
	mov.f32 	%f185, 0f00000000;
$L__BB0_20:
	.pragma "nounroll";
	ld.shared.v4.f32 	{%f110, %f111, %f112, %f113}, [%r121+-32];
	fma.rn.f32 	%f114, %f110, 0f3F000000, %f185;
	fma.rn.f32 	%f115, %f111, 0f3F000000, %f114;
	fma.rn.f32 	%f116, %f112, 0f3F000000, %f115;
	fma.rn.f32 	%f117, %f113, 0f3F000000, %f116;
	ld.shared.v4.f32 	{%f118, %f119, %f120, %f121}, [%r121+-16];
	fma.rn.f32 	%f122, %f118, 0f3F000000, %f117;
	fma.rn.f32 	%f123, %f119, 0f3F000000, %f122;
	fma.rn.f32 	%f124, %f120, 0f3F000000, %f123;
	fma.rn.f32 	%f125, %f121, 0f3F000000, %f124;
	ld.shared.v4.f32 	{%f126, %f127, %f128, %f129}, [%r121];
	fma.rn.f32 	%f130, %f126, 0f3F000000, %f125;
	fma.rn.f32 	%f131, %f127, 0f3F000000, %f130;
	fma.rn.f32 	%f132, %f128, 0f3F000000, %f131;
	fma.rn.f32 	%f133, %f129, 0f3F000000, %f132;
	ld.shared.v4.f32 	{%f134, %f135, %f136, %f137}, [%r121+16];
	fma.rn.f32 	%f138, %f134, 0f3F000000, %f133;
	fma.rn.f32 	%f139, %f135, 0f3F000000, %f138;
	fma.rn.f32 	%f140, %f136, 0f3F000000, %f139;
	fma.rn.f32 	%f185, %f137, 0f3F000000, %f140;
	add.s32 	%r122, %r122, 16;
	add.s32 	%r121, %r121, 64;
	setp.ne.s32 	%p14, %r122, 0;
	@%p14 bra 	$L__BB0_20;
$L__BB0_21:
	setp.eq.s32 	%p15, %r33, 0;
	@%p15 bra 	$L__BB0_30;
	and.b32  	%r41, %r1, 7;
	setp.lt.u32 	%p16, %r33, 8;
	@%p16 bra 	$L__BB0_24;
	shl.b32 	%r105, %r124, 2;
	mov.u32 	%r106, shared_cut;
	add.s32 	%r107, %r106, %r105;
	ld.shared.f32 	%f142, [%r107];
	fma.rn.f32 	%f143, %f142, 0f3F000000, %f185;
	ld.shared.f32 	%f144, [%r107+4];
	fma.rn.f32 	%f145, %f144, 0f3F000000, %f143;
	ld.shared.f32 	%f146, [%r107+8];
	fma.rn.f32 	%f147, %f146, 0f3F000000, %f145;
	ld.shared.f32 	%f148, [%r107+12];
	fma.rn.f32 	%f149, %f148, 0f3F000000, %f147;
	ld.shared.f32 	%f150, [%r107+16];
	fma.rn.f32 	%f151, %f150, 0f3F000000, %f149;
	ld.shared.f32 	%f152, [%r107+20];
	fma.rn.f32 	%f153, %f152, 0f3F000000, %f151;
	ld.shared.f32 	%f154, [%r107+24];
	fma.rn.f32 	%f155, %f154, 0f3F000000, %f153;
	ld.shared.f32 	%f156, [%r107+28];
	fma.rn.f32 	%f185, %f156, 0f3F000000, %f155;
	add.s32 	%r124, %r124, 8;
$L__BB0_24:
	setp.eq.s32 	%p17, %r41, 0;
	@%p17 bra 	$L__BB0_30;
	and.b32  	%r44, %r1, 3;
	setp.lt.u32 	%p18, %r41, 4;
	@%p18 bra 	$L__BB0_27;
	shl.b32 	%r108, %r124, 2;
	mov.u32 	%r109, shared_cut;
	add.s32 	%r110, %r109, %r108;
	ld.shared.f32 	%f158, [%r110];
	fma.rn.f32 	%f159, %f158, 0f3F000000, %f185;
	ld.shared.f32 	%f160, [%r110+4];
	fma.rn.f32 	%f161, %f160, 0f3F000000, %f159;
	ld.shared.f32 	%f162, [%r110+8];
	fma.rn.f32 	%f163, %f162, 0f3F000000, %f161;
	ld.shared.f32 	%f164, [%r110+12];
	fma.rn.f32 	%f185, %f164, 0f3F000000, %f163;
	add.s32 	%r124, %r124, 4;
$L__BB0_27:
	setp.eq.s32 	%p19, %r44, 0;
	@%p19 bra 	$L__BB0_30;
	shl.b32 	%r111, %r124, 2;
	mov.u32 	%r112, shared_cut;
	add.s32 	%r127, %r112, %r111;
	neg.s32 	%r126, %r44;
$L__BB0_29:
	.pragma "nounroll";
	ld.shared.f32 	%f165, [%r127];
	fma.rn.f32 	%f185, %f165, 0f3F000000, %f185;
	add.s32 	%r127, %r127, 4;
	add.s32 	%r126, %r126, 1;
	setp.ne.s32 	%p20, %r126, 0;
	@%p20 bra 	$L__BB0_29;
$L__BB0_30:
	ld.param.u64 	%rd28, [calculate_cut_val_param_3];
	cvta.to.global.u64 	%rd27, %rd28;
	atom.global.add.f32 	%f166, [%rd27], %f185;
$L__BB0_31:
	ret;

}
	// .globl	annealing_module
.visible .entry annealing_module(
	.param .u32 annealing_module_param_0,
	.param .u32 annealing_module_param_1,
	.param .f32 annealing_module_param_2,
	.param .u64 .ptr .align 1 annealing_module_param_3,
	.param .u64 .ptr .align 1 annealing_module_param_4,
	.param .u64 .ptr .align 1 annealing_module_param_5,
	.param .u64 .ptr .align 1 annealing_module_param_6,
	.param .u64 .ptr .align 1 annealing_module_param_7
)
{
	.reg .pred 	%p<49>;
	.reg .b16 	%rs<2>;
	.reg .b32 	%r<287>;
	.reg .b32 	%f<244>;
	.reg .b64 	%rd<99>;

	ld.param.u32 	%r96, [annealing_module_param_0];
	ld.param.u32 	%r97, [annealing_module_param_1];
	ld.param.f32 	%f28, [annealing_module_param_2];
	ld.param.u64 	%rd25, [annealing_module_param_3];
	ld.param.u64 	%rd27, [annealing_module_param_4];
	ld.param.u64 	%rd28, [annealing_module_param_5];
	ld.param.u64 	%rd26, [annealing_module_param_6];
	ld.param.u64 	%rd29, [annealing_module_param_7];
	cvta.to.global.u64 	%rd1, %rd27;
	cvta.to.global.u64 	%rd2, %rd29;
	cvta.to.global.u64 	%rd3, %rd28;
	mov.u32 	%r98, %ctaid.y;
	mov.u32 	%r99, %ntid.y;
	mov.u32 	%r1, %tid.y;
	mad.lo.s32 	%r2, %r98, %r99, %r1;
	setp.ge.s32 	%p1, %r2, %r97;
	@%p1 bra 	$L__BB1_63;
	setp.lt.s32 	%p2, %r96, 1;
	@%p2 bra 	$L__BB1_14;
	mul.lo.s32 	%r3, %r2, %r96;
	mul.lo.s32 	%r4, %r96, %r1;
	and.b32  	%r5, %r96, 15;
	setp.lt.u32 	%p3, %r96, 16;
	mov.b32 	%r260, 0;
	@%p3 bra 	$L__BB1_5;
	and.b32  	%r260, %r96, 2147483632;
	neg.s32 	%r258, %r260;
	mul.wide.u32 	%rd30, %r3, 4;
	add.s64 	%rd31, %rd30, %rd2;
	add.s64 	%rd92, %rd31, 32;
	shl.b32 	%r101, %r4, 2;
	mov.u32 	%r102, shared_D_res;
	add.s32 	%r103, %r101, %r102;
	add.s32 	%r257, %r103, 32;
$L__BB1_4:
	.pragma "nounroll";
	ld.global.f32 	%f29, [%rd92+-32];
	st.shared.f32 	[%r257+-32], %f29;
	ld.global.f32 	%f30, [%rd92+-28];
	st.shared.f32 	[%r257+-28], %f30;
	ld.global.f32 	%f31, [%rd92+-24];
	st.shared.f32 	[%r257+-24], %f31;
	ld.global.f32 	%f32, [%rd92+-20];
	st.shared.f32 	[%r257+-20], %f32;
	ld.global.f32 	%f33, [%rd92+-16];
	st.shared.f32 	[%r257+-16], %f33;
	ld.global.f32 	%f34, [%rd92+-12];
	st.shared.f32 	[%r257+-12], %f34;
	ld.global.f32 	%f35, [%rd92+-8];
	st.shared.f32 	[%r257+-8], %f35;
	ld.global.f32 	%f36, [%rd92+-4];
	st.shared.f32 	[%r257+-4], %f36;
	ld.global.f32 	%f37, [%rd92];
	st.shared.f32 	[%r257], %f37;
	ld.global.f32 	%f38, [%rd92+4];
	st.shared.f32 	[%r257+4], %f38;
	ld.global.f32 	%f39, [%rd92+8];
	st.shared.f32 	[%r257+8], %f39;
	ld.global.f32 	%f40, [%rd92+12];
	st.shared.f32 	[%r257+12], %f40;
	ld.global.f32 	%f41, [%rd92+16];
	st.shared.f32 	[%r257+16], %f41;
	ld.global.f32 	%f42, [%rd92+20];
	st.shared.f32 	[%r257+20], %f42;
	ld.global.f32 	%f43, [%rd92+24];
	st.shared.f32 	[%r257+24], %f43;
	ld.global.f32 	%f44, [%rd92+28];
	st.shared.f32 	[%r257+28], %f44;
	add.s32 	%r258, %r258, 16;
	add.s64 	%rd92, %rd92, 64;
	add.s32 	%r257, %r257, 64;
	setp.ne.s32 	%p4, %r258, 0;
	@%p4 bra 	$L__BB1_4;
$L__BB1_5:
	setp.eq.s32 	%p5, %r5, 0;
	@%p5 bra 	$L__BB1_14;
	and.b32  	%r14, %r96, 7;
	setp.lt.u32 	%p6, %r5, 8;
	@%p6 bra 	$L__BB1_8;
	add.s32 	%r104, %r260, %r3;
	mul.wide.u32 	%rd32, %r104, 4;
	add.s64 	%rd33, %rd2, %rd32;
	ld.global.f32 	%f45, [%rd33];
	add.s32 	%r105, %r260, %r4;
	shl.b32 	%r106, %r105, 2;
	mov.u32 	%r107, shared_D_res;
	add.s32 	%r108, %r107, %r106;
	st.shared.f32 	[%r108], %f45;
	cvt.u64.u32 	%rd34, %r3;
	cvt.u64.u32 	%rd35, %r260;
	add.s64 	%rd36, %rd35, %rd34;
	shl.b64 	%rd37, %rd36, 2;
	add.s64 	%rd38, %rd2, %rd37;
	ld.global.f32 	%f46, [%rd38+4];
	st.shared.f32 	[%r108+4], %f46;
	ld.global.f32 	%f47, [%rd38+8];
	st.shared.f32 	[%r108+8], %f47;
	ld.global.f32 	%f48, [%rd38+12];
	st.shared.f32 	[%r108+12], %f48;
	ld.global.f32 	%f49, [%rd38+16];
	st.shared.f32 	[%r108+16], %f49;
	ld.global.f32 	%f50, [%rd38+20];
	st.shared.f32 	[%r108+20], %f50;
	ld.global.f32 	%f51, [%rd38+24];
	st.shared.f32 	[%r108+24], %f51;
	ld.global.f32 	%f52, [%rd38+28];
	st.shared.f32 	[%r108+28], %f52;
	add.s32 	%r260, %r260, 8;
$L__BB1_8:
	setp.eq.s32 	%p7, %r14, 0;
	@%p7 bra 	$L__BB1_14;
	and.b32  	%r17, %r96, 3;
	setp.lt.u32 	%p8, %r14, 4;
	@%p8 bra 	$L__BB1_11;
	add.s32 	%r109, %r260, %r3;
	mul.wide.u32 	%rd39, %r109, 4;
	add.s64 	%rd40, %rd2, %rd39;
	ld.global.f32 	%f53, [%rd40];
	add.s32 	%r110, %r260, %r4;
	shl.b32 	%r111, %r110, 2;
	mov.u32 	%r112, shared_D_res;
	add.s32 	%r113, %r112, %r111;
	st.shared.f32 	[%r113], %f53;
	cvt.u64.u32 	%rd41, %r3;
	cvt.u64.u32 	%rd42, %r260;
	add.s64 	%rd43, %rd42, %rd41;
	shl.b64 	%rd44, %rd43, 2;
	add.s64 	%rd45, %rd2, %rd44;
	ld.global.f32 	%f54, [%rd45+4];
	st.shared.f32 	[%r113+4], %f54;
	ld.global.f32 	%f55, [%rd45+8];
	st.shared.f32 	[%r113+8], %f55;
	ld.global.f32 	%f56, [%rd45+12];
	st.shared.f32 	[%r113+12], %f56;
	add.s32 	%r260, %r260, 4;
$L__BB1_11:
	setp.eq.s32 	%p9, %r17, 0;
	@%p9 bra 	$L__BB1_14;
	add.s32 	%r114, %r260, %r4;
	shl.b32 	%r115, %r114, 2;
	mov.u32 	%r116, shared_D_res;
	add.s32 	%r263, %r116, %r115;
	add.s32 	%r117, %r260, %r3;
	mul.wide.u32 	%rd46, %r117, 4;
	add.s64 	%rd93, %rd2, %rd46;
	neg.s32 	%r262, %r17;
$L__BB1_13:
	.pragma "nounroll";
	ld.global.f32 	%f57, [%rd93];
	st.shared.f32 	[%r263], %f57;
	add.s32 	%r263, %r263, 4;
	add.s64 	%rd93, %rd93, 4;
	add.s32 	%r262, %r262, 1;
	setp.ne.s32 	%p10, %r262, 0;
	@%p10 bra 	$L__BB1_13;
$L__BB1_14:
	bar.sync 	0;
	cvt.u64.u32 	%rd47, %r2;
	cvta.to.global.u64 	%rd48, %rd25;
	add.s64 	%rd49, %rd48, %rd47;
	ld.global.s8 	%rs1, [%rd49];
	cvt.rn.f32.s16 	%f59, %rs1;
	mul.lo.s32 	%r26, %r96, %r1;
	shl.b32 	%r119, %r26, 2;
	mov.u32 	%r120, shared_D_res;
	add.s32 	%r27, %r120, %r119;
	st.shared.f32 	[%r27], %f59;
	bar.sync 	0;
	mul.lo.s32 	%r28, %r97, %r2;
	ld.shared.f32 	%f233, [%r27];
	and.b32  	%r29, %r97, 15;
	setp.lt.u32 	%p11, %r97, 16;
	mov.b32 	%r264, 0;
	@%p11 bra 	$L__BB1_17;
	and.b32  	%r264, %r97, 2147483632;
	neg.s32 	%r268, %r264;
	cvt.u64.u32 	%rd50, %r28;
	add.s64 	%rd51, %rd50, %rd1;
	add.s64 	%rd97, %rd51, 7;
	add.s64 	%rd96, %rd3, 32;
$L__BB1_16:
	.pragma "nounroll";
	ld.global.s8 	%r121, [%rd97+-7];
	ld.global.u32 	%r122, [%rd96+-32];
	mul.lo.s32 	%r123, %r122, %r121;
	cvt.rn.f32.s32 	%f60, %r123;
	add.f32 	%f61, %f233, %f60;
	ld.global.s8 	%r124, [%rd97+-6];
	ld.global.u32 	%r125, [%rd96+-28];
	mul.lo.s32 	%r126, %r125, %r124;
	cvt.rn.f32.s32 	%f62, %r126;
	add.f32 	%f63, %f61, %f62;
	ld.global.s8 	%r127, [%rd97+-5];
	ld.global.u32 	%r128, [%rd96+-24];
	mul.lo.s32 	%r129, %r128, %r127;
	cvt.rn.f32.s32 	%f64, %r129;
	add.f32 	%f65, %f63, %f64;
	ld.global.s8 	%r130, [%rd97+-4];
	ld.global.u32 	%r131, [%rd96+-20];
	mul.lo.s32 	%r132, %r131, %r130;
	cvt.rn.f32.s32 	%f66, %r132;
	add.f32 	%f67, %f65, %f66;
	ld.global.s8 	%r133, [%rd97+-3];
	ld.global.u32 	%r134, [%rd96+-16];
	mul.lo.s32 	%r135, %r134, %r133;
	cvt.rn.f32.s32 	%f68, %r135;
	add.f32 	%f69, %f67, %f68;
	ld.global.s8 	%r136, [%rd97+-2];
	ld.global.u32 	%r137, [%rd96+-12];
	mul.lo.s32 	%r138, %r137, %r136;
	cvt.rn.f32.s32 	%f70, %r138;
	add.f32 	%f71, %f69, %f70;
	ld.global.s8 	%r139, [%rd97+-1];
	ld.global.u32 	%r140, [%rd96+-8];
	mul.lo.s32 	%r141, %r140, %r139;
	cvt.rn.f32.s32 	%f72, %r141;
	add.f32 	%f73, %f71, %f72;
	ld.global.s8 	%r142, [%rd97];
	ld.global.u32 	%r143, [%rd96+-4];
	mul.lo.s32 	%r144, %r143, %r142;
	cvt.rn.f32.s32 	%f74, %r144;
	add.f32 	%f75, %f73, %f74;
	ld.global.s8 	%r145, [%rd97+1];
	ld.global.u32 	%r146, [%rd96];
	mul.lo.s32 	%r147, %r146, %r145;
	cvt.rn.f32.s32 	%f76, %r147;
	add.f32 	%f77, %f75, %f76;
	ld.global.s8 	%r148, [%rd97+2];
	ld.global.u32 	%r149, [%rd96+4];
	mul.lo.s32 	%r150, %r149, %r148;
	cvt.rn.f32.s32 	%f78, %r150;
	add.f32 	%f79, %f77, %f78;
	ld.global.s8 	%r151, [%rd97+3];
	ld.global.u32 	%r152, [%rd96+8];
	mul.lo.s32 	%r153, %r152, %r151;
	cvt.rn.f32.s32 	%f80, %r153;
	add.f32 	%f81, %f79, %f80;
	ld.global.s8 	%r154, [%rd97+4];
	ld.global.u32 	%r155, [%rd96+12];
	mul.lo.s32 	%r156, %r155, %r154;
	cvt.rn.f32.s32 	%f82, %r156;
	add.f32 	%f83, %f81, %f82;
	ld.global.s8 	%r157, [%rd97+5];
	ld.global.u32 	%r158, [%rd96+16];
	mul.lo.s32 	%r159, %r158, %r157;
	cvt.rn.f32.s32 	%f84, %r159;
	add.f32 	%f85, %f83, %f84;
	ld.global.s8 	%r160, [%rd97+6];
	ld.global.u32 	%r161, [%rd96+20];
	mul.lo.s32 	%r162, %r161, %r160;
	cvt.rn.f32.s32 	%f86, %r162;
	add.f32 	%f87, %f85, %f86;
	ld.global.s8 	%r163, [%rd97+7];
	ld.global.u32 	%r164, [%rd96+24];
	mul.lo.s32 	%r165, %r164, %r163;
	cvt.rn.f32.s32 	%f88, %r165;
	add.f32 	%f89, %f87, %f88;
	ld.global.s8 	%r166, [%rd97+8];
	ld.global.u32 	%r167, [%rd96+28];
	mul.lo.s32 	%r168, %r167, %r166;
	cvt.rn.f32.s32 	%f90, %r168;
	add.f32 	%f233, %f89, %f90;
	add.s32 	%r268, %r268, 16;
	add.s64 	%rd97, %rd97, 16;
	add.s64 	%rd96, %rd96, 64;
	setp.eq.s32 	%p12, %r268, 0;
	@%p12 bra 	$L__BB1_17;
	bra.uni 	$L__BB1_16;
$L__BB1_17:
	setp.eq.s32 	%p13, %r29, 0;
	@%p13 bra 	$L__BB1_26;
	and.b32  	%r33, %r97, 7;
	setp.lt.u32 	%p14, %r29, 8;
	@%p14 bra 	$L__BB1_20;
	add.s32 	%r169, %r264, %r28;
	cvt.u64.u32 	%rd52, %r169;
	add.s64 	%rd53, %rd1, %rd52;
	ld.global.s8 	%r170, [%rd53];
	cvt.u64.u32 	%rd54, %r264;
	mul.wide.u32 	%rd55, %r264, 4;
	add.s64 	%rd56, %rd3, %rd55;
	ld.global.u32 	%r171, [%rd56];
	mul.lo.s32 	%r172, %r171, %r170;
	cvt.rn.f32.s32 	%f92, %r172;
	add.f32 	%f93, %f233, %f92;
	cvt.u64.u32 	%rd57, %r28;
	add.s64 	%rd58, %rd54, %rd57;
	add.s64 	%rd59, %rd1, %rd58;
	ld.global.s8 	%r173, [%rd59+1];
	ld.global.u32 	%r174, [%rd56+4];
	mul.lo.s32 	%r175, %r174, %r173;
	cvt.rn.f32.s32 	%f94, %r175;
	add.f32 	%f95, %f93, %f94;
	ld.global.s8 	%r176, [%rd59+2];
	ld.global.u32 	%r177, [%rd56+8];
	mul.lo.s32 	%r178, %r177, %r176;
	cvt.rn.f32.s32 	%f96, %r178;
	add.f32 	%f97, %f95, %f96;
	ld.global.s8 	%r179, [%rd59+3];
	ld.global.u32 	%r180, [%rd56+12];
	mul.lo.s32 	%r181, %r180, %r179;
	cvt.rn.f32.s32 	%f98, %r181;
	add.f32 	%f99, %f97, %f98;
	ld.global.s8 	%r182, [%rd59+4];
	ld.global.u32 	%r183, [%rd56+16];
	mul.lo.s32 	%r184, %r183, %r182;
	cvt.rn.f32.s32 	%f100, %r184;
	add.f32 	%f101, %f99, %f100;
	ld.global.s8 	%r185, [%rd59+5];
	ld.global.u32 	%r186, [%rd56+20];
	mul.lo.s32 	%r187, %r186, %r185;
	cvt.rn.f32.s32 	%f102, %r187;
	add.f32 	%f103, %f101, %f102;
	ld.global.s8 	%r188, [%rd59+6];
	ld.global.u32 	%r189, [%rd56+24];
	mul.lo.s32 	%r190, %r189, %r188;
	cvt.rn.f32.s32 	%f104, %r190;
	add.f32 	%f105, %f103, %f104;
	ld.global.s8 	%r191, [%rd59+7];
	ld.global.u32 	%r192, [%rd56+28];
	mul.lo.s32 	%r193, %r192, %r191;
	cvt.rn.f32.s32 	%f106, %r193;
	add.f32 	%f233, %f105, %f106;
	add.s32 	%r264, %r264, 8;
$L__BB1_20:
	setp.eq.s32 	%p15, %r33, 0;
	@%p15 bra 	$L__BB1_26;
	and.b32  	%r36, %r97, 3;
	setp.lt.u32 	%p16, %r33, 4;
	@%p16 bra 	$L__BB1_23;
	add.s32 	%r194, %r264, %r28;
	cvt.u64.u32 	%rd60, %r194;
	add.s64 	%rd61, %rd1, %rd60;
	ld.global.s8 	%r195, [%rd61];
	cvt.u64.u32 	%rd62, %r264;
	mul.wide.u32 	%rd63, %r264, 4;
	add.s64 	%rd64, %rd3, %rd63;
	ld.global.u32 	%r196, [%rd64];
	mul.lo.s32 	%r197, %r196, %r195;
	cvt.rn.f32.s32 	%f108, %r197;
	add.f32 	%f109, %f233, %f108;
	cvt.u64.u32 	%rd65, %r28;
	add.s64 	%rd66, %rd62, %rd65;
	add.s64 	%rd67, %rd1, %rd66;
	ld.global.s8 	%r198, [%rd67+1];
	ld.global.u32 	%r199, [%rd64+4];
	mul.lo.s32 	%r200, %r199, %r198;
	cvt.rn.f32.s32 	%f110, %r200;
	add.f32 	%f111, %f109, %f110;
	ld.global.s8 	%r201, [%rd67+2];
	ld.global.u32 	%r202, [%rd64+8];
	mul.lo.s32 	%r203, %r202, %r201;
	cvt.rn.f32.s32 	%f112, %r203;
	add.f32 	%f113, %f111, %f112;
	ld.global.s8 	%r204, [%rd67+3];
	ld.global.u32 	%r205, [%rd64+12];
	mul.lo.s32 	%r206, %r205, %r204;
	cvt.rn.f32.s32 	%f114, %r206;
	add.f32 	%f233, %f113, %f114;
	add.s32 	%r264, %r264, 4;
$L__BB1_23:
	setp.eq.s32 	%p17, %r36, 0;
	@%p17 bra 	$L__BB1_26;
	mul.wide.u32 	%rd68, %r264, 4;
	add.s64 	%rd95, %rd3, %rd68;
	add.s32 	%r207, %r264, %r28;
	cvt.u64.u32 	%rd69, %r207;
	add.s64 	%rd94, %rd1, %rd69;
	neg.s32 	%r267, %r36;
$L__BB1_25:
	.pragma "nounroll";
	ld.global.s8 	%r208, [%rd94];
	ld.global.u32 	%r209, [%rd95];
	mul.lo.s32 	%r210, %r209, %r208;
	cvt.rn.f32.s32 	%f115, %r210;
	add.f32 	%f233, %f233, %f115;
	add.s64 	%rd95, %rd95, 4;
	add.s64 	%rd94, %rd94, 1;
	add.s32 	%r267, %r267, 1;
	setp.ne.s32 	%p18, %r267, 0;
	@%p18 bra 	$L__BB1_25;
$L__BB1_26:
	setp.lt.s32 	%p19, %r96, 1;
	st.shared.f32 	[%r27], %f233;
	mov.f32 	%f243, 0f00000000;
	@%p19 bra 	$L__BB1_39;
	and.b32  	%r42, %r96, 15;
	setp.lt.u32 	%p20, %r96, 16;
	mov.b32 	%r271, 0;
	mov.f32 	%f243, 0f00000000;
	@%p20 bra 	$L__BB1_30;
	and.b32  	%r271, %r96, 2147483632;
	neg.s32 	%r270, %r271;
	add.s32 	%r214, %r119, %r120;
	add.s32 	%r269, %r214, 32;
	mov.f32 	%f243, 0f00000000;
$L__BB1_29:
	.pragma "nounroll";
	ld.shared.f32 	%f120, [%r269+-32];
	add.f32 	%f121, %f243, %f120;
	ld.shared.f32 	%f122, [%r269+-28];
	add.f32 	%f123, %f121, %f122;
	ld.shared.f32 	%f124, [%r269+-24];
	add.f32 	%f125, %f123, %f124;
	ld.shared.f32 	%f126, [%r269+-20];
	add.f32 	%f127, %f125, %f126;
	ld.shared.f32 	%f128, [%r269+-16];
	add.f32 	%f129, %f127, %f128;
	ld.shared.f32 	%f130, [%r269+-12];
	add.f32 	%f131, %f129, %f130;
	ld.shared.f32 	%f132, [%r269+-8];
	add.f32 	%f133, %f131, %f132;
	ld.shared.f32 	%f134, [%r269+-4];
	add.f32 	%f135, %f133, %f134;
	ld.shared.f32 	%f136, [%r269];
	add.f32 	%f137, %f135, %f136;
	ld.shared.f32 	%f138, [%r269+4];
	add.f32 	%f139, %f137, %f138;
	ld.shared.f32 	%f140, [%r269+8];
	add.f32 	%f141, %f139, %f140;
	ld.shared.f32 	%f142, [%r269+12];
	add.f32 	%f143, %f141, %f142;
	ld.shared.f32 	%f144, [%r269+16];
	add.f32 	%f145, %f143, %f144;
	ld.shared.f32 	%f146, [%r269+20];
	add.f32 	%f147, %f145, %f146;
	ld.shared.f32 	%f148, [%r269+24];
	add.f32 	%f149, %f147, %f148;
	ld.shared.f32 	%f150, [%r269+28];
	add.f32 	%f243, %f149, %f150;
	add.s32 	%r270, %r270, 16;
	add.s32 	%r269, %r269, 64;
	setp.ne.s32 	%p21, %r270, 0;
	@%p21 bra 	$L__BB1_29;
$L__BB1_30:
	setp.eq.s32 	%p22, %r42, 0;
	@%p22 bra 	$L__BB1_39;
	and.b32  	%r53, %r96, 7;
	setp.lt.u32 	%p23, %r42, 8;
	@%p23 bra 	$L__BB1_33;
	shl.b32 	%r215, %r271, 2;
	add.s32 	%r216, %r27, %r215;
	ld.shared.f32 	%f152, [%r216];
	add.f32 	%f153, %f243, %f152;
	ld.shared.f32 	%f154, [%r216+4];
	add.f32 	%f155, %f153, %f154;
	ld.shared.f32 	%f156, [%r216+8];
	add.f32 	%f157, %f155, %f156;
	ld.shared.f32 	%f158, [%r216+12];
	add.f32 	%f159, %f157, %f158;
	ld.shared.f32 	%f160, [%r216+16];
	add.f32 	%f161, %f159, %f160;
	ld.shared.f32 	%f162, [%r216+20];
	add.f32 	%f163, %f161, %f162;
	ld.shared.f32 	%f164, [%r216+24];
	add.f32 	%f165, %f163, %f164;
	ld.shared.f32 	%f166, [%r216+28];
	add.f32 	%f243, %f165, %f166;
	add.s32 	%r271, %r271, 8;
$L__BB1_33:
	setp.eq.s32 	%p24, %r53, 0;
	@%p24 bra 	$L__BB1_39;
	and.b32  	%r56, %r96, 3;
	setp.lt.u32 	%p25, %r53, 4;
	@%p25 bra 	$L__BB1_36;
	shl.b32 	%r217, %r271, 2;
	add.s32 	%r218, %r27, %r217;
	ld.shared.f32 	%f168, [%r218];
	add.f32 	%f169, %f243, %f168;
	ld.shared.f32 	%f170, [%r218+4];
	add.f32 	%f171, %f169, %f170;
	ld.shared.f32 	%f172, [%r218+8];
	add.f32 	%f173, %f171, %f172;
	ld.shared.f32 	%f174, [%r218+12];
	add.f32 	%f243, %f173, %f174;
	add.s32 	%r271, %r271, 4;
$L__BB1_36:
	setp.eq.s32 	%p26, %r56, 0;
	@%p26 bra 	$L__BB1_39;
	shl.b32 	%r220, %r271, 2;
	add.s32 	%r221, %r119, %r220;
	add.s32 	%r275, %r120, %r221;
	neg.s32 	%r274, %r56;
$L__BB1_38:
	.pragma "nounroll";
	ld.shared.f32 	%f175, [%r275];
	add.f32 	%f243, %f243, %f175;
	add.s32 	%r275, %r275, 4;
	add.s32 	%r274, %r274, 1;
	setp.ne.s32 	%p27, %r274, 0;
	@%p27 bra 	$L__BB1_38;
$L__BB1_39:
	cvt.rn.f32.s32 	%f176, %r96;
	div.rn.f32 	%f177, %f243, %f176;
	mul.f32 	%f178, %f28, %f177;
	abs.f32 	%f179, %f178;
	mul.f32 	%f180, %f179, 0f4038AA3B;
	ex2.approx.ftz.f32 	%f181, %f180;
	add.f32 	%f182, %f181, 0f3F800000;
	rcp.approx.ftz.f32 	%f183, %f182;
	fma.rn.f32 	%f184, %f183, 0fC0000000, 0f3F800000;
	setp.ge.f32 	%p28, %f179, 0f41102CB4;
	selp.f32 	%f185, 0f3F800000, %f184, %p28;
	copysign.f32 	%f186, %f178, %f185;
	mul.f32 	%f187, %f178, %f178;
	fma.rn.f32 	%f188, %f187, 0f3C80F082, 0fBD563CAE;
	fma.rn.f32 	%f189, %f188, %f187, 0f3E085941;
	fma.rn.f32 	%f190, %f189, %f187, 0fBEAAA9ED;
	fma.rn.f32 	%f191, %f190, %f187, 0f00000000;
	fma.rn.f32 	%f192, %f191, %f178, %f178;
	setp.ge.f32 	%p29, %f179, 0f3F19999A;
	selp.f32 	%f193, %f186, %f192, %p29;
	cvta.to.global.u64 	%rd70, %rd26;
	mul.wide.u32 	%rd71, %r2, 4;
	add.s64 	%rd72, %rd70, %rd71;
	ld.global.f32 	%f194, [%rd72];
	add.f32 	%f195, %f194, %f193;
	setp.gt.f32 	%p30, %f195, 0f00000000;
	selp.b32 	%r223, 1, -1, %p30;
	add.s64 	%rd73, %rd3, %rd71;
	st.global.u32 	[%rd73], %r223;
	setp.lt.s32 	%p31, %r96, 2;
	@%p31 bra 	$L__BB1_51;
	add.s32 	%r65, %r96, -1;
	add.s32 	%r224, %r96, -2;
	and.b32  	%r66, %r65, 7;
	setp.lt.u32 	%p32, %r224, 7;
	mov.u32 	%r279, %r96;
	@%p32 bra 	$L__BB1_43;
	and.b32  	%r225, %r65, -8;
	neg.s32 	%r277, %r225;
	mad.lo.s32 	%r226, %r96, %r1, %r96;
	shl.b32 	%r227, %r226, 2;
	add.s32 	%r229, %r227, %r120;
	add.s32 	%r276, %r229, -16;
	mov.u32 	%r279, %r96;
$L__BB1_42:
	.pragma "nounroll";
	ld.shared.f32 	%f196, [%r276+8];
	st.shared.f32 	[%r276+12], %f196;
	ld.shared.f32 	%f197, [%r276+4];
	st.shared.f32 	[%r276+8], %f197;
	ld.shared.f32 	%f198, [%r276];
	st.shared.f32 	[%r276+4], %f198;
	ld.shared.f32 	%f199, [%r276+-4];
	st.shared.f32 	[%r276], %f199;
	ld.shared.f32 	%f200, [%r276+-8];
	st.shared.f32 	[%r276+-4], %f200;
	ld.shared.f32 	%f201, [%r276+-12];
	st.shared.f32 	[%r276+-8], %f201;
	ld.shared.f32 	%f202, [%r276+-16];
	st.shared.f32 	[%r276+-12], %f202;
	add.s32 	%r279, %r279, -8;
	ld.shared.f32 	%f203, [%r276+-20];
	st.shared.f32 	[%r276+-16], %f203;
	add.s32 	%r277, %r277, 8;
	add.s32 	%r276, %r276, -32;
	setp.ne.s32 	%p33, %r277, 0;
	@%p33 bra 	$L__BB1_42;
$L__BB1_43:
	setp.eq.s32 	%p34, %r66, 0;
	@%p34 bra 	$L__BB1_51;
	and.b32  	%r76, %r65, 3;
	setp.lt.u32 	%p35, %r66, 4;
	@%p35 bra 	$L__BB1_46;
	add.s32 	%r230, %r279, %r26;
	shl.b32 	%r231, %r230, 2;
	add.s32 	%r233, %r231, %r120;
	ld.shared.f32 	%f204, [%r233+-8];
	st.shared.f32 	[%r233+-4], %f204;
	ld.shared.f32 	%f205, [%r233+-12];
	st.shared.f32 	[%r233+-8], %f205;
	ld.shared.f32 	%f206, [%r233+-16];
	st.shared.f32 	[%r233+-12], %f206;
	add.s32 	%r279, %r279, -4;
	ld.shared.f32 	%f207, [%r233+-20];
	st.shared.f32 	[%r233+-16], %f207;
$L__BB1_46:
	setp.eq.s32 	%p36, %r76, 0;
	@%p36 bra 	$L__BB1_51;
	setp.eq.s32 	%p37, %r76, 1;
	@%p37 bra 	$L__BB1_49;
	add.s32 	%r234, %r279, %r26;
	shl.b32 	%r235, %r234, 2;
	add.s32 	%r237, %r235, %r120;
	ld.shared.f32 	%f208, [%r237+-8];
	st.shared.f32 	[%r237+-4], %f208;
	add.s32 	%r279, %r279, -2;
	ld.shared.f32 	%f209, [%r237+-12];
	st.shared.f32 	[%r237+-8], %f209;
$L__BB1_49:
	and.b32  	%r238, %r65, 1;
	setp.eq.b32 	%p38, %r238, 1;
	not.pred 	%p39, %p38;
	@%p39 bra 	$L__BB1_51;
	add.s32 	%r239, %r279, %r26;
	shl.b32 	%r240, %r239, 2;
	add.s32 	%r242, %r240, %r120;
	ld.shared.f32 	%f210, [%r242+-8];
	st.shared.f32 	[%r242+-4], %f210;
$L__BB1_51:
	setp.lt.s32 	%p40, %r96, 1;
	bar.sync 	0;
	@%p40 bra 	$L__BB1_63;
	mul.lo.s32 	%r81, %r2, %r96;
	and.b32  	%r82, %r96, 7;
	setp.lt.u32 	%p41, %r96, 8;
	mov.b32 	%r285, 0;
	@%p41 bra 	$L__BB1_55;
	and.b32  	%r285, %r96, 2147483640;
	mul.wide.u32 	%rd74, %r81, 4;
	add.s64 	%rd75, %rd74, %rd2;
	add.s64 	%rd98, %rd75, 16;
	neg.s32 	%r283, %r285;
	add.s32 	%r246, %r119, %r120;
	add.s32 	%r282, %r246, 16;
$L__BB1_54:
	.pragma "nounroll";
	ld.shared.f32 	%f211, [%r282+-16];
	st.global.f32 	[%rd98+-16], %f211;
	ld.shared.f32 	%f212, [%r282+-12];
	st.global.f32 	[%rd98+-12], %f212;
	ld.shared.f32 	%f213, [%r282+-8];
	st.global.f32 	[%rd98+-8], %f213;
	ld.shared.f32 	%f214, [%r282+-4];
	st.global.f32 	[%rd98+-4], %f214;
	ld.shared.f32 	%f215, [%r282];
	st.global.f32 	[%rd98], %f215;
	ld.shared.f32 	%f216, [%r282+4];
	st.global.f32 	[%rd98+4], %f216;
	ld.shared.f32 	%f217, [%r282+8];
	st.global.f32 	[%rd98+8], %f217;
	ld.shared.f32 	%f218, [%r282+12];
	st.global.f32 	[%rd98+12], %f218;
	add.s64 	%rd98, %rd98, 32;
	add.s32 	%r283, %r283, 8;
	add.s32 	%r282, %r282, 32;
	setp.ne.s32 	%p42, %r283, 0;
	@%p42 bra 	$L__BB1_54;
$L__BB1_55:
	setp.eq.s32 	%p43, %r82, 0;
	@%p43 bra 	$L__BB1_63;
	and.b32  	%r91, %r96, 3;
	setp.lt.u32 	%p44, %r82, 4;
	@%p44 bra 	$L__BB1_58;
	shl.b32 	%r247, %r285, 2;
	add.s32 	%r248, %r27, %r247;
	ld.shared.f32 	%f219, [%r248];
	add.s32 	%r249, %r285, %r81;
	mul.wide.u32 	%rd76, %r249, 4;
	add.s64 	%rd77, %rd2, %rd76;
	st.global.f32 	[%rd77], %f219;
	ld.shared.f32 	%f220, [%r248+4];
	cvt.u64.u32 	%rd78, %r81;
	cvt.u64.u32 	%rd79, %r285;
	add.s64 	%rd80, %rd79, %rd78;
	shl.b64 	%rd81, %rd80, 2;
	add.s64 	%rd82, %rd2, %rd81;
	st.global.f32 	[%rd82+4], %f220;
	ld.shared.f32 	%f221, [%r248+8];
	st.global.f32 	[%rd82+8], %f221;
	ld.shared.f32 	%f222, [%r248+12];
	st.global.f32 	[%rd82+12], %f222;
	add.s32 	%r285, %r285, 4;
$L__BB1_58:
	setp.eq.s32 	%p45, %r91, 0;
	@%p45 bra 	$L__BB1_63;
	setp.eq.s32 	%p46, %r91, 1;
	@%p46 bra 	$L__BB1_61;
	shl.b32 	%r250, %r285, 2;
	add.s32 	%r251, %r27, %r250;
	ld.shared.f32 	%f223, [%r251];
	add.s32 	%r252, %r285, %r81;
	mul.wide.u32 	%rd83, %r252, 4;
	add.s64 	%rd84, %rd2, %rd83;
	st.global.f32 	[%rd84], %f223;
	ld.shared.f32 	%f224, [%r251+4];
	cvt.u64.u32 	%rd85, %r81;
	cvt.u64.u32 	%rd86, %r285;
	add.s64 	%rd87, %rd86, %rd85;
	shl.b64 	%rd88, %rd87, 2;
	add.s64 	%rd89, %rd2, %rd88;
	st.global.f32 	[%rd89+4], %f224;
	add.s32 	%r285, %r285, 2;
$L__BB1_61:
	and.b32  	%r253, %r96, 1;
	setp.eq.b32 	%p47, %r253, 1;
	not.pred 	%p48, %p47;
	@%p48 bra 	$L__BB1_63;
	shl.b32 	%r254, %r285, 2;
	add.s32 	%r255, %r27, %r254;
	ld.shared.f32 	%f225, [%r255];
	add.s32 	%r256, %r285, %r81;
	mul.wide.u32 	%rd90, %r256, 4;
	add.s64 	%rd91, %rd2, %rd90;
	st.global.f32 	[%rd91], %f225;
$L__BB1_63:
	ret;

}


// ===== COMPILED SASS (sm_100) =====

	.target	sm_100

	.elftype	@"ET_EXEC"


//--------------------- .note.nv.tkinfo           --------------------------
	.section	.note.nv.tkinfo,"",@"SHT_NOTE"
	.sectionflags	@"SHF_NOTE_NV_TKINFO"
	.tkinfo
        /*0018*/ 	.word	0x00000002
        /*0030*/ 	.string	""
        /*0030*/ 	.string	"ptxas"
        /*0030*/ 	.string	"Cuda compilation tools, release 13.0, V13.0.88"
        /*0030*/ 	.string	"Build cuda_13.0.r13.0/compiler.36424714_0"
        /*0030*/ 	.string	"-arch sm_100 -m 64 "



//--------------------- .note.nv.cuinfo           --------------------------
	.section	.note.nv.cuinfo,"",@"SHT_NOTE"
	.sectionflags	@"SHF_NOTE_NV_CUINFO"
        /*0018*/ 	.short	0x0002
        /*001a*/ 	.short	0x0064
        /*001c*/ 	.short	0x0082
	.zero		2


//--------------------- .nv.info                  --------------------------
	.section	.nv.info,"",@"SHT_CUDA_INFO"
	.align	4


	//----- nvinfo : EIATTR_REGCOUNT
	.align		4
        /*0000*/ 	.byte	0x04, 0x2f
        /*0002*/ 	.short	(.L_1 - .L_0)
	.align		4
.L_0:
        /*0004*/ 	.word	index@(calculate_cut_val)
        /*0008*/ 	.word	0x00000020


	//----- nvinfo : EIATTR_FRAME_SIZE
	.align		4
.L_1:
        /*000c*/ 	.byte	0x04, 0x11
        /*000e*/ 	.short	(.L_3 - .L_2)
	.align		4
.L_2:
        /*0010*/ 	.word	index@(calculate_cut_val)
        /*0014*/ 	.word	0x00000000


	//----- nvinfo : EIATTR_REGCOUNT
	.align		4
.L_3:
        /*0018*/ 	.byte	0x04, 0x2f
        /*001a*/ 	.short	(.L_5 - .L_4)
	.align		4
.L_4:
        /*001c*/ 	.word	index@(annealing_module)
        /*0020*/ 	.word	0x00000020


	//----- nvinfo : EIATTR_FRAME_SIZE
	.align		4
.L_5:
        /*0024*/ 	.byte	0x04, 0x11
        /*0026*/ 	.short	(.L_7 - .L_6)
	.align		4
.L_6:
        /*0028*/ 	.word	index@($__internal_0_$__cuda_sm3x_div_rn_noftz_f32_slowpath)
        /*002c*/ 	.word	0x00000000


	//----- nvinfo : EIATTR_FRAME_SIZE
	.align		4
.L_7:
        /*0030*/ 	.byte	0x04, 0x11
        /*0032*/ 	.short	(.L_9 - .L_8)
	.align		4
.L_8:
        /*0034*/ 	.word	index@(annealing_module)
        /*0038*/ 	.word	0x00000000


	//----- nvinfo : EIATTR_MIN_STACK_SIZE
	.align		4
.L_9:
        /*003c*/ 	.byte	0x04, 0x12
        /*003e*/ 	.short	(.L_11 - .L_10)
	.align		4
.L_10:
        /*0040*/ 	.word	index@(annealing_module)
        /*0044*/ 	.word	0x00000000


	//----- nvinfo : EIATTR_MIN_STACK_SIZE
	.align		4
.L_11:
        /*0048*/ 	.byte	0x04, 0x12
        /*004a*/ 	.short	(.L_13 - .L_12)
	.align		4
.L_12:
        /*004c*/ 	.word	index@(calculate_cut_val)
        /*0050*/ 	.word	0x00000000
.L_13:


//--------------------- .nv.compat                --------------------------
	.section	.nv.compat,"",@"SHT_CUDA_COMPAT_INFO"
	.align	4
        /*0000*/ 	.byte	0x02, 0x09, 0x00, 0x00, 0x02, 0x02, 0x01, 0x00, 0x02, 0x05, 0x05, 0x00, 0x03, 0x07, 0x01, 0x01
        /*0010*/ 	.byte	0x02, 0x03, 0x00, 0x00, 0x02, 0x06, 0x01, 0x00, 0x04, 0x0b, 0x08, 0x00, 0x01, 0x00, 0x00, 0x00
        /*0020*/ 	.byte	0x00, 0x00, 0x00, 0x00


//--------------------- .nv.info.annealing_module --------------------------
	.section	.nv.info.annealing_module,"",@"SHT_CUDA_INFO"
	.sectionflags	@""
	.align	4


	//----- nvinfo : EIATTR_CUDA_API_VERSION
	.align		4
        /*0000*/ 	.byte	0x04, 0x37
        /*0002*/ 	.short	(.L_15 - .L_14)
.L_14:
        /*0004*/ 	.word	0x00000082


	//----- nvinfo : EIATTR_KPARAM_INFO
	.align		4
.L_15:
        /*0008*/ 	.byte	0x04, 0x17
        /*000a*/ 	.short	(.L_17 - .L_16)
.L_16:
        /*000c*/ 	.word	0x00000000
        /*0010*/ 	.short	0x0007
        /*0012*/ 	.short	0x0030
        /*0014*/ 	.byte	0x00, 0xf5, 0x21, 0x00


	//----- nvinfo : EIATTR_KPARAM_INFO
	.align		4
.L_17:
        /*0018*/ 	.byte	0x04, 0x17
        /*001a*/ 	.short	(.L_19 - .L_18)
.L_18:
        /*001c*/ 	.word	0x00000000
        /*0020*/ 	.short	0x0006
        /*0022*/ 	.short	0x0028
        /*0024*/ 	.byte	0x00, 0xf5, 0x21, 0x00


	//----- nvinfo : EIATTR_KPARAM_INFO
	.align		4
.L_19:
        /*0028*/ 	.byte	0x04, 0x17
        /*002a*/ 	.short	(.L_21 - .L_20)
.L_20:
        /*002c*/ 	.word	0x00000000
        /*0030*/ 	.short	0x0005
        /*0032*/ 	.short	0x0020
        /*0034*/ 	.byte	0x00, 0xf5, 0x21, 0x00


	//----- nvinfo : EIATTR_KPARAM_INFO
	.align		4
.L_21:
        /*0038*/ 	.byte	0x04, 0x17
        /*003a*/ 	.short	(.L_23 - .L_22)
.L_22:
        /*003c*/ 	.word	0x00000000
        /*0040*/ 	.short	0x0004
        /*0042*/ 	.short	0x0018
        /*0044*/ 	.byte	0x00, 0xf5, 0x21, 0x00


	//----- nvinfo : EIATTR_KPARAM_INFO
	.align		4
.L_23:
        /*0048*/ 	.byte	0x04, 0x17
        /*004a*/ 	.short	(.L_25 - .L_24)
.L_24:
        /*004c*/ 	.word	0x00000000
        /*0050*/ 	.short	0x0003
        /*0052*/ 	.short	0x0010
        /*0054*/ 	.byte	0x00, 0xf5, 0x21, 0x00


	//----- nvinfo : EIATTR_KPARAM_INFO
	.align		4
.L_25:
        /*0058*/ 	.byte	0x04, 0x17
        /*005a*/ 	.short	(.L_27 - .L_26)
.L_26:
        /*005c*/ 	.word	0x00000000
        /*0060*/ 	.short	0x0002
        /*0062*/ 	.short	0x0008
        /*0064*/ 	.byte	0x00, 0xf0, 0x11, 0x00


	//----- nvinfo : EIATTR_KPARAM_INFO
	.align		4
.L_27:
        /*0068*/ 	.byte	0x04, 0x17
        /*006a*/ 	.short	(.L_29 - .L_28)
.L_28:
        /*006c*/ 	.word	0x00000000
        /*0070*/ 	.short	0x0001
        /*0072*/ 	.short	0x0004
        /*0074*/ 	.byte	0x00, 0xf0, 0x11, 0x00


	//----- nvinfo : EIATTR_KPARAM_INFO
	.align		4
.L_29:
        /*0078*/ 	.byte	0x04, 0x17
        /*007a*/ 	.short	(.L_31 - .L_30)
.L_30:
        /*007c*/ 	.word	0x00000000
        /*0080*/ 	.short	0x0000
        /*0082*/ 	.short	0x0000
        /*0084*/ 	.byte	0x00, 0xf0, 0x11, 0x00


	//----- nvinfo : EIATTR_SPARSE_MMA_MASK
	.align		4
.L_31:
        /*0088*/ 	.byte	0x03, 0x50
        /*008a*/ 	.short	0x0000


	//----- nvinfo : EIATTR_MAXREG_COUNT
	.align		4
        /*008c*/ 	.byte	0x03, 0x1b
        /*008e*/ 	.short	0x00ff


	//----- nvinfo : EIATTR_NUM_BARRIERS
	.align		4
        /*0090*/ 	.byte	0x02, 0x4c
        /*0092*/ 	.byte	0x01
	.zero		1


	//----- nvinfo : EIATTR_MERCURY_ISA_VERSION
	.align		4
        /*0094*/ 	.byte	0x03, 0x5f
        /*0096*/ 	.short	0x0101


	//----- nvinfo : EIATTR_VRC_CTA_INIT_COUNT
	.align		4
        /*0098*/ 	.byte	0x02, 0x4a
	.zero		1
	.zero		1


	//----- nvinfo : EIATTR_EXIT_INSTR_OFFSETS
	.align		4
        /*009c*/ 	.byte	0x04, 0x1c
        /*009e*/ 	.short	(.L_33 - .L_32)


	//   ....[0]....
.L_32:
        /*00a0*/ 	.word	0x00000070


	//   ....[1]....
        /*00a4*/ 	.word	0x00002540


	//   ....[2]....
        /*00a8*/ 	.word	0x000027a0


	//   ....[3]....
        /*00ac*/ 	.word	0x00002910


	//   ....[4]....
        /*00b0*/ 	.word	0x00002a40


	//   ....[5]....
        /*00b4*/ 	.word	0x00002ab0


	//----- nvinfo : EIATTR_CRS_STACK_SIZE
	.align		4
.L_33:
        /*00b8*/ 	.byte	0x04, 0x1e
        /*00ba*/ 	.short	(.L_35 - .L_34)
.L_34:
        /*00bc*/ 	.word	0x00000000


	//----- nvinfo : EIATTR_CBANK_PARAM_SIZE
	.align		4
.L_35:
        /*00c0*/ 	.byte	0x03, 0x19
        /*00c2*/ 	.short	0x0038


	//----- nvinfo : EIATTR_PARAM_CBANK
	.align		4
        /*00c4*/ 	.byte	0x04, 0x0a
        /*00c6*/ 	.short	(.L_37 - .L_36)
	.align		4
.L_36:
        /*00c8*/ 	.word	index@(.nv.constant0.annealing_module)
        /*00cc*/ 	.short	0x0380
        /*00ce*/ 	.short	0x0038


	//----- nvinfo : EIATTR_SW_WAR
	.align		4
.L_37:
        /*00d0*/ 	.byte	0x04, 0x36
        /*00d2*/ 	.short	(.L_39 - .L_38)
.L_38:
        /*00d4*/ 	.word	0x00000008
.L_39:


//--------------------- .nv.info.calculate_cut_val --------------------------
	.section	.nv.info.calculate_cut_val,"",@"SHT_CUDA_INFO"
	.sectionflags	@""
	.align	4


	//----- nvinfo : EIATTR_CUDA_API_VERSION
	.align		4
        /*0000*/ 	.byte	0x04, 0x37
        /*0002*/ 	.short	(.L_41 - .L_40)
.L_40:
        /*0004*/ 	.word	0x00000082


	//----- nvinfo : EIATTR_KPARAM_INFO
	.align		4
.L_41:
        /*0008*/ 	.byte	0x04, 0x17
        /*000a*/ 	.short	(.L_43 - .L_42)
.L_42:
        /*000c*/ 	.word	0x00000000
        /*0010*/ 	.short	0x0003
        /*0012*/ 	.short	0x0018
        /*0014*/ 	.byte	0x00, 0xf5, 0x21, 0x00


	//----- nvinfo : EIATTR_KPARAM_INFO
	.align		4
.L_43:
        /*0018*/ 	.byte	0x04, 0x17
        /*001a*/ 	.short	(.L_45 - .L_44)
.L_44:
        /*001c*/ 	.word	0x00000000
        /*0020*/ 	.short	0x0002
        /*0022*/ 	.short	0x0010
        /*0024*/ 	.byte	0x00, 0xf5, 0x21, 0x00


	//----- nvinfo : EIATTR_KPARAM_INFO
	.align		4
.L_45:
        /*0028*/ 	.byte	0x04, 0x17
        /*002a*/ 	.short	(.L_47 - .L_46)
.L_46:
        /*002c*/ 	.word	0x00000000
        /*0030*/ 	.short	0x0001
        /*0032*/ 	.short	0x0008
        /*0034*/ 	.byte	0x00, 0xf5, 0x21, 0x00


	//----- nvinfo : EIATTR_KPARAM_INFO
	.align		4
.L_47:
        /*0038*/ 	.byte	0x04, 0x17
        /*003a*/ 	.short	(.L_49 - .L_48)
.L_48:
        /*003c*/ 	.word	0x00000000
        /*0040*/ 	.short	0x0000
        /*0042*/ 	.short	0x0000
        /*0044*/ 	.byte	0x00, 0xf0, 0x11, 0x00


	//----- nvinfo : EIATTR_SPARSE_MMA_MASK
	.align		4
.L_49:
        /*0048*/ 	.byte	0x03, 0x50
        /*004a*/ 	.short	0x0000


	//----- nvinfo : EIATTR_MAXREG_COUNT
	.align		4
        /*004c*/ 	.byte	0x03, 0x1b
        /*004e*/ 	.short	0x00ff


	//----- nvinfo : EIATTR_NUM_BARRIERS
	.align		4
        /*0050*/ 	.byte	0x02, 0x4c
        /*0052*/ 	.byte	0x01
	.zero		1


	//----- nvinfo : EIATTR_MERCURY_ISA_VERSION
	.align		4
        /*0054*/ 	.byte	0x03, 0x5f
        /*0056*/ 	.short	0x0101


	//----- nvinfo : EIATTR_VRC_CTA_INIT_COUNT
	.align		4
        /*0058*/ 	.byte	0x02, 0x4a
	.zero		1
	.zero		1


	//----- nvinfo : EIATTR_EXIT_INSTR_OFFSETS
	.align		4
        /*005c*/ 	.byte	0x04, 0x1c
        /*005e*/ 	.short	(.L_51 - .L_50)


	//   ....[0]....
.L_50:
        /*0060*/ 	.word	0x00000db0


	//   ....[1]....
        /*0064*/ 	.word	0x00001330


	//----- nvinfo : EIATTR_CRS_STACK_SIZE
	.align		4
.L_51:
        /*0068*/ 	.byte	0x04, 0x1e
        /*006a*/ 	.short	(.L_53 - .L_52)
.L_52:
        /*006c*/ 	.word	0x00000000


	//----- nvinfo : EIATTR_CBANK_PARAM_SIZE
	.align		4
.L_53:
        /*0070*/ 	.byte	0x03, 0x19
        /*0072*/ 	.short	0x0020


	//----- nvinfo : EIATTR_PARAM_CBANK
	.align		4
        /*0074*/ 	.byte	0x04, 0x0a
        /*0076*/ 	.short	(.L_55 - .L_54)
	.align		4
.L_54:
        /*0078*/ 	.word	index@(.nv.constant0.calculate_cut_val)
        /*007c*/ 	.short	0x0380
        /*007e*/ 	.short	0x0020


	//----- nvinfo : EIATTR_SW_WAR
	.align		4
.L_55:
        /*0080*/ 	.byte	0x04, 0x36
        /*0082*/ 	.short	(.L_57 - .L_56)
.L_56:
        /*0084*/ 	.word	0x00000008
.L_57:


//--------------------- .nv.callgraph             --------------------------
	.section	.nv.callgraph,"",@"SHT_CUDA_CALLGRAPH"
	.align	4
	.sectionentsize	8
	.align		4
        /*0000*/ 	.word	0x00000000
	.align		4
        /*0004*/ 	.word	0xffffffff
	.align		4
        /*0008*/ 	.word	0x00000000
	.align		4
        /*000c*/ 	.word	0xfffffffe
	.align		4
        /*0010*/ 	.word	0x00000000
	.align		4
        /*0014*/ 	.word	0xfffffffd
	.align		4
        /*0018*/ 	.word	0x00000000
	.align		4
        /*001c*/ 	.word	0xfffffffc


//--------------------- .text.annealing_module    --------------------------
	.section	.text.annealing_module,"ax",@progbits
	.align	128
        .global         annealing_module
        .type           annealing_module,@function
        .size           annealing_module,(.L_x_63 - annealing_module)
        .other          annealing_module,@"STO_CUDA_ENTRY STV_DEFAULT"
annealing_module:
.text.annealing_module:
[----:B------:R-:W-:Y:S01]  /*0000*/  LDC R1, c[0x0][0x37c] ;  /* 0x0000df00ff017b82 */ /* 0x000fe20000000800 */
[----:B------:R-:W0:Y:S07]  /*0010*/  S2R R11, SR_TID.Y ;  /* 0x00000000000b7919 */ /* 0x000e2e0000002200 */
[----:B------:R-:W0:Y:S01]  /*0020*/  S2UR UR4, SR_CTAID.Y ;  /* 0x00000000000479c3 */ /* 0x000e220000002600 */
[----:B------:R-:W1:Y:S07]  /*0030*/  LDCU UR6, c[0x0][0x384] ;  /* 0x00007080ff0677ac */ /* 0x000e6e0008000800 */
[----:B------:R-:W0:Y:S02]  /*0040*/  LDC R10, c[0x0][0x364] ;  /* 0x0000d900ff0a7b82 */ /* 0x000e240000000800 */
[----:B0-----:R-:W-:-:S05]  /*0050*/  IMAD R10, R10, UR4, R11 ;  /* 0x000000040a0a7c24 */ /* 0x001fca000f8e020b */
[----:B-1----:R-:W-:-:S13]  /*0060*/  ISETP.GE.AND P0, PT, R10, UR6, PT ;  /* 0x000000060a007c0c */ /* 0x002fda000bf06270 */
[----:B------:R-:W-:Y:S05]  /*0070*/  @P0 EXIT ;  /* 0x000000000000094d */ /* 0x000fea0003800000 */
[----:B------:R-:W0:Y:S01]  /*0080*/  LDCU UR9, c[0x0][0x380] ;  /* 0x00007000ff0977ac */ /* 0x000e220008000800 */
[----:B------:R-:W1:Y:S01]  /*0090*/  LDCU.64 UR10, c[0x0][0x358] ;  /* 0x00006b00ff0a77ac */ /* 0x000e620008000a00 */
[----:B0-----:R-:W-:-:S09]  /*00a0*/  UISETP.GE.AND UP0, UPT, UR9, 0x1, UPT ;  /* 0x000000010900788c */ /* 0x001fd2000bf06270 */
[----:B-1----:R-:W-:Y:S05]  /*00b0*/  BRA.U !UP0, `(.L_x_0) ;  /* 0x0000000908287547 */ /* 0x002fea000b800000 */
[----:B------:R-:W-:Y:S02]  /*00c0*/  UISETP.GE.U32.AND UP1, UPT, UR9, 0x10, UPT ;  /* 0x000000100900788c */ /* 0x000fe4000bf26070 */
[----:B------:R-:W-:Y:S01]  /*00d0*/  IMAD R2, R10, UR9, RZ ;  /* 0x000000090a027c24 */ /* 0x000fe2000f8e02ff */
[----:B------:R-:W-:Y:S02]  /*00e0*/  ULOP3.LUT UR7, UR9, 0xf, URZ, 0xc0, !UPT ;  /* 0x0000000f09077892 */ /* 0x000fe4000f8ec0ff */
[----:B------:R-:W-:Y:S01]  /*00f0*/  IMAD R0, R11, UR9, RZ ;  /* 0x000000090b007c24 */ /* 0x000fe2000f8e02ff */
[----:B------:R-:W-:Y:S01]  /*0100*/  UMOV UR4, URZ ;  /* 0x000000ff00047c82 */ /* 0x000fe20008000000 */
[----:B------:R-:W-:Y:S02]  /*0110*/  UISETP.NE.AND UP0, UPT, UR7, URZ, UPT ;  /* 0x000000ff0700728c */ /* 0x000fe4000bf05270 */
[----:B------:R-:W-:Y:S09]  /*0120*/  BRA.U !UP1, `(.L_x_1) ;  /* 0x0000000109c47547 */ /* 0x000ff2000b800000 */
[----:B------:R-:W0:Y:S01]  /*0130*/  S2UR UR5, SR_CgaCtaId ;  /* 0x00000000000579c3 */ /* 0x000e220000008800 */
[----:B------:R-:W-:-:S07]  /*0140*/  UMOV UR4, 0x400 ;  /* 0x0000040000047882 */ /* 0x000fce0000000000 */
[----:B------:R-:W1:Y:S01]  /*0150*/  LDC.64 R4, c[0x0][0x3b0] ;  /* 0x0000ec00ff047b82 */ /* 0x000e620000000a00 */
[----:B0-----:R-:W-:Y:S02]  /*0160*/  ULEA UR5, UR5, UR4, 0x18 ;  /* 0x0000000405057291 */ /* 0x001fe4000f8ec0ff */
[----:B------:R-:W-:-:S04]  /*0170*/  ULOP3.LUT UR4, UR9, 0x7ffffff0, URZ, 0xc0, !UPT ;  /* 0x7ffffff009047892 */ /* 0x000fc8000f8ec0ff */
[----:B------:R-:W-:Y:S01]  /*0180*/  LEA R3, R0, UR5, 0x2 ;  /* 0x0000000500037c11 */ /* 0x000fe2000f8e10ff */
[----:B------:R-:W-:Y:S01]  /*0190*/  UIADD3 UR8, UPT, UPT, -UR4, URZ, URZ ;  /* 0x000000ff04087290 */ /* 0x000fe2000fffe1ff */
[----:B-1----:R-:W-:-:S04]  /*01a0*/  IMAD.WIDE.U32 R4, R2, 0x4, R4 ;  /* 0x0000000402047825 */ /* 0x002fc800078e0004 */
[----:B------:R-:W-:Y:S01]  /*01b0*/  VIADD R3, R3, 0x20 ;  /* 0x0000002003037836 */ /* 0x000fe20000000000 */
[----:B------:R-:W-:-:S05]  /*01c0*/  IADD3 R4, P0, PT, R4, 0x20, RZ ;  /* 0x0000002004047810 */ /* 0x000fca0007f1e0ff */
[----:B------:R-:W-:-:S08]  /*01d0*/  IMAD.X R5, RZ, RZ, R5, P0 ;  /* 0x000000ffff057224 */ /* 0x000fd000000e0605 */
.L_x_2:
[----:B------:R-:W2:Y:S04]  /*01e0*/  LDG.E R6, desc[UR10][R4.64+-0x20] ;  /* 0xffffe00a04067981 */ /* 0x000ea8000c1e1900 */
[----:B------:R-:W3:Y:S04]  /*01f0*/  LDG.E R8, desc[UR10][R4.64+-0x1c] ;  /* 0xffffe40a04087981 */ /* 0x000ee8000c1e1900 */
[----:B------:R-:W4:Y:S04]  /*0200*/  LDG.E R12, desc[UR10][R4.64+-0x18] ;  /* 0xffffe80a040c7981 */ /* 0x000f28000c1e1900 */
[----:B------:R-:W5:Y:S04]  /*0210*/  LDG.E R14, desc[UR10][R4.64+-0x14] ;  /* 0xffffec0a040e7981 */ /* 0x000f68000c1e1900 */
        /* <DEDUP_REMOVED lines=11> */
[----:B------:R0:W5:Y:S01]  /*02d0*/  LDG.E R17, desc[UR10][R4.64+0x1c] ;  /* 0x00001c0a04117981 */ /* 0x000162000c1e1900 */
[----:B------:R-:W-:-:S04]  /*02e0*/  UIADD3 UR8, UPT, UPT, UR8, 0x10, URZ ;  /* 0x0000001008087890 */ /* 0x000fc8000fffe0ff */
[----:B------:R-:W-:Y:S01]  /*02f0*/  UISETP.NE.AND UP1, UPT, UR8, URZ, UPT ;  /* 0x000000ff0800728c */ /* 0x000fe2000bf25270 */
[----:B0-----:R-:W-:-:S04]  /*0300*/  IADD3 R4, P0, PT, R4, 0x40, RZ ;  /* 0x0000004004047810 */ /* 0x001fc80007f1e0ff */
[----:B------:R-:W-:Y:S01]  /*0310*/  IADD3.X R5, PT, PT, RZ, R5, RZ, P0, !PT ;  /* 0x00000005ff057210 */ /* 0x000fe200007fe4ff */
[----:B--2---:R-:W-:Y:S04]  /*0320*/  STS [R3+-0x20], R6 ;  /* 0xffffe00603007388 */ /* 0x004fe80000000800 */
[----:B---3--:R-:W-:Y:S04]  /*0330*/  STS [R3+-0x1c], R8 ;  /* 0xffffe40803007388 */ /* 0x008fe80000000800 */
[----:B----4-:R-:W-:Y:S04]  /*0340*/  STS [R3+-0x18], R12 ;  /* 0xffffe80c03007388 */ /* 0x010fe80000000800 */
[----:B-----5:R-:W-:Y:S04]  /*0350*/  STS [R3+-0x14], R14 ;  /* 0xffffec0e03007388 */ /* 0x020fe80000000800 */
[----:B------:R-:W-:Y:S04]  /*0360*/  STS [R3+-0x10], R16 ;  /* 0xfffff01003007388 */ /* 0x000fe80000000800 */
[----:B------:R-:W-:Y:S04]  /*0370*/  STS [R3+-0xc], R18 ;  /* 0xfffff41203007388 */ /* 0x000fe80000000800 */
[----:B------:R-:W-:Y:S04]  /*0380*/  STS [R3+-0x8], R20 ;  /* 0xfffff81403007388 */ /* 0x000fe80000000800 */
[----:B------:R-:W-:Y:S04]  /*0390*/  STS [R3+-0x4], R22 ;  /* 0xfffffc1603007388 */ /* 0x000fe80000000800 */
[----:B------:R-:W-:Y:S04]  /*03a0*/  STS [R3], R24 ;  /* 0x0000001803007388 */ /* 0x000fe80000000800 */
[----:B------:R-:W-:Y:S04]  /*03b0*/  STS [R3+0x4], R26 ;  /* 0x0000041a03007388 */ /* 0x000fe80000000800 */
[----:B------:R-:W-:Y:S04]  /*03c0*/  STS [R3+0x8], R28 ;  /* 0x0000081c03007388 */ /* 0x000fe80000000800 */
[----:B------:R-:W-:Y:S04]  /*03d0*/  STS [R3+0xc], R7 ;  /* 0x00000c0703007388 */ /* 0x000fe80000000800 */
[----:B------:R-:W-:Y:S04]  /*03e0*/  STS [R3+0x10], R9 ;  /* 0x0000100903007388 */ /* 0x000fe80000000800 */
[----:B------:R-:W-:Y:S04]  /*03f0*/  STS [R3+0x14], R13 ;  /* 0x0000140d03007388 */ /* 0x000fe80000000800 */
[----:B------:R-:W-:Y:S04]  /*0400*/  STS [R3+0x18], R15 ;  /* 0x0000180f03007388 */ /* 0x000fe80000000800 */
[----:B------:R0:W-:Y:S02]  /*0410*/  STS [R3+0x1c], R17 ;  /* 0x00001c1103007388 */ /* 0x0001e40000000800 */
[----:B0-----:R-:W-:Y:S01]  /*0420*/  VIADD R3, R3, 0x40 ;  /* 0x0000004003037836 */ /* 0x001fe20000000000 */
[----:B------:R-:W-:Y:S06]  /*0430*/  BRA.U UP1, `(.L_x_2) ;  /* 0xfffffffd01687547 */ /* 0x000fec000b83ffff */
.L_x_1:
[----:B------:R-:W-:Y:S05]  /*0440*/  BRA.U !UP0, `(.L_x_0) ;  /* 0x0000000508447547 */ /* 0x000fea000b800000 */
[----:B------:R-:W-:Y:S02]  /*0450*/  UISETP.GE.U32.AND UP0, UPT, UR7, 0x8, UPT ;  /* 0x000000080700788c */ /* 0x000fe4000bf06070 */
[----:B------:R-:W-:-:S04]  /*0460*/  ULOP3.LUT UR8, UR9, 0x7, URZ, 0xc0, !UPT ;  /* 0x0000000709087892 */ /* 0x000fc8000f8ec0ff */
[----:B------:R-:W-:-:S03]  /*0470*/  UISETP.NE.AND UP1, UPT, UR8, URZ, UPT ;  /* 0x000000ff0800728c */ /* 0x000fc6000bf25270 */
[----:B------:R-:W-:Y:S08]  /*0480*/  BRA.U !UP0, `(.L_x_3) ;  /* 0x0000000108787547 */ /* 0x000ff0000b800000 */
[----:B------:R-:W0:Y:S01]  /*0490*/  LDC.64 R6, c[0x0][0x3b0] ;  /* 0x0000ec00ff067b82 */ /* 0x000e220000000a00 */
[----:B------:R-:W1:Y:S01]  /*04a0*/  LDCU.64 UR12, c[0x0][0x3b0] ;  /* 0x00007600ff0c77ac */ /* 0x000e620008000a00 */
[C---:B------:R-:W-:Y:S01]  /*04b0*/  IADD3 R5, P0, PT, R2.reuse, UR4, RZ ;  /* 0x0000000402057c10 */ /* 0x040fe2000ff1e0ff */
[----:B------:R-:W-:-:S03]  /*04c0*/  VIADD R3, R2, UR4 ;  /* 0x0000000402037c36 */ /* 0x000fc60008000000 */
[----:B------:R-:W-:Y:S02]  /*04d0*/  IADD3.X R8, PT, PT, RZ, RZ, RZ, P0, !PT ;  /* 0x000000ffff087210 */ /* 0x000fe400007fe4ff */
[----:B-1----:R-:W-:-:S04]  /*04e0*/  LEA R4, P0, R5, UR12, 0x2 ;  /* 0x0000000c05047c11 */ /* 0x002fc8000f8010ff */
[----:B------:R-:W-:Y:S01]  /*04f0*/  LEA.HI.X R5, R5, UR13, R8, 0x2, P0 ;  /* 0x0000000d05057c11 */ /* 0x000fe200080f1408 */
[----:B0-----:R-:W-:-:S04]  /*0500*/  IMAD.WIDE.U32 R6, R3, 0x4, R6 ;  /* 0x0000000403067825 */ /* 0x001fc800078e0006 */
[----:B------:R-:W2:Y:S04]  /*0510*/  LDG.E R8, desc[UR10][R4.64+0x4] ;  /* 0x0000040a04087981 */ /* 0x000ea8000c1e1900 */
[----:B------:R-:W3:Y:S04]  /*0520*/  LDG.E R6, desc[UR10][R6.64] ;  /* 0x0000000a06067981 */ /* 0x000ee8000c1e1900 */
[----:B------:R-:W4:Y:S04]  /*0530*/  LDG.E R12, desc[UR10][R4.64+0x8] ;  /* 0x0000080a040c7981 */ /* 0x000f28000c1e1900 */
[----:B------:R-:W5:Y:S04]  /*0540*/  LDG.E R14, desc[UR10][R4.64+0xc] ;  /* 0x00000c0a040e7981 */ /* 0x000f68000c1e1900 */
[----:B------:R-:W5:Y:S04]  /*0550*/  LDG.E R16, desc[UR10][R4.64+0x10] ;  /* 0x0000100a04107981 */ /* 0x000f68000c1e1900 */
[----:B------:R-:W5:Y:S04]  /*0560*/  LDG.E R18, desc[UR10][R4.64+0x14] ;  /* 0x0000140a04127981 */ /* 0x000f68000c1e1900 */
[----:B------:R-:W5:Y:S04]  /*0570*/  LDG.E R20, desc[UR10][R4.64+0x18] ;  /* 0x0000180a04147981 */ /* 0x000f68000c1e1900 */
[----:B------:R-:W5:Y:S01]  /*0580*/  LDG.E R22, desc[UR10][R4.64+0x1c] ;  /* 0x00001c0a04167981 */ /* 0x000f62000c1e1900 */
[----:B------:R-:W0:Y:S01]  /*0590*/  S2UR UR7, SR_CgaCtaId ;  /* 0x00000000000779c3 */ /* 0x000e220000008800 */
[----:B------:R-:W-:Y:S01]  /*05a0*/  UMOV UR5, 0x400 ;  /* 0x0000040000057882 */ /* 0x000fe20000000000 */
[----:B------:R-:W-:Y:S01]  /*05b0*/  VIADD R3, R0, UR4 ;  /* 0x0000000400037c36 */ /* 0x000fe20008000000 */
[----:B0-----:R-:W-:-:S06]  /*05c0*/  ULEA UR5, UR7, UR5, 0x18 ;  /* 0x0000000507057291 */ /* 0x001fcc000f8ec0ff */
[----:B------:R-:W-:Y:S01]  /*05d0*/  LEA R3, R3, UR5, 0x2 ;  /* 0x0000000503037c11 */ /* 0x000fe2000f8e10ff */
[----:B------:R-:W-:-:S04]  /*05e0*/  UIADD3 UR4, UPT, UPT, UR4, 0x8, URZ ;  /* 0x0000000804047890 */ /* 0x000fc8000fffe0ff */
[----:B--2---:R0:W-:Y:S04]  /*05f0*/  STS [R3+0x4], R8 ;  /* 0x0000040803007388 */ /* 0x0041e80000000800 */
[----:B---3--:R0:W-:Y:S04]  /*0600*/  STS [R3], R6 ;  /* 0x0000000603007388 */ /* 0x0081e80000000800 */
[----:B----4-:R0:W-:Y:S04]  /*0610*/  STS [R3+0x8], R12 ;  /* 0x0000080c03007388 */ /* 0x0101e80000000800 */
[----:B-----5:R0:W-:Y:S04]  /*0620*/  STS [R3+0xc], R14 ;  /* 0x00000c0e03007388 */ /* 0x0201e80000000800 */
[----:B------:R0:W-:Y:S04]  /*0630*/  STS [R3+0x10], R16 ;  /* 0x0000101003007388 */ /* 0x0001e80000000800 */
[----:B------:R0:W-:Y:S04]  /*0640*/  STS [R3+0x14], R18 ;  /* 0x0000141203007388 */ /* 0x0001e80000000800 */
[----:B------:R0:W-:Y:S04]  /*0650*/  STS [R3+0x18], R20 ;  /* 0x0000181403007388 */ /* 0x0001e80000000800 */
[----:B------:R0:W-:Y:S02]  /*0660*/  STS [R3+0x1c], R22 ;  /* 0x00001c1603007388 */ /* 0x0001e40000000800 */
.L_x_3:
[----:B------:R-:W-:Y:S05]  /*0670*/  BRA.U !UP1, `(.L_x_0) ;  /* 0x0000000109b87547 */ /* 0x000fea000b800000 */
[----:B------:R-:W-:Y:S02]  /*0680*/  UISETP.GE.U32.AND UP0, UPT, UR8, 0x4, UPT ;  /* 0x000000040800788c */ /* 0x000fe4000bf06070 */
[----:B------:R-:W-:-:S04]  /*0690*/  ULOP3.LUT UR5, UR9, 0x3, URZ, 0xc0, !UPT ;  /* 0x0000000309057892 */ /* 0x000fc8000f8ec0ff */
[----:B------:R-:W-:-:S03]  /*06a0*/  UISETP.NE.AND UP1, UPT, UR5, URZ, UPT ;  /* 0x000000ff0500728c */ /* 0x000fc6000bf25270 */
[----:B------:R-:W-:Y:S08]  /*06b0*/  BRA.U !UP0, `(.L_x_4) ;  /* 0x0000000108587547 */ /* 0x000ff0000b800000 */
[----:B------:R-:W1:Y:S01]  /*06c0*/  LDC.64 R4, c[0x0][0x3b0] ;  /* 0x0000ec00ff047b82 */ /* 0x000e620000000a00 */
[----:B------:R-:W2:Y:S01]  /*06d0*/  LDCU.64 UR12, c[0x0][0x3b0] ;  /* 0x00007600ff0c77ac */ /* 0x000ea20008000a00 */
[C---:B------:R-:W-:Y:S01]  /*06e0*/  IADD3 R7, P0, PT, R2.reuse, UR4, RZ ;  /* 0x0000000402077c10 */ /* 0x040fe2000ff1e0ff */
[----:B0-----:R-:W-:-:S03]  /*06f0*/  VIADD R3, R2, UR4 ;  /* 0x0000000402037c36 */ /* 0x001fc60008000000 */
[----:B------:R-:W-:Y:S02]  /*0700*/  IADD3.X R8, PT, PT, RZ, RZ, RZ, P0, !PT ;  /* 0x000000ffff087210 */ /* 0x000fe400007fe4ff */
[----:B--2---:R-:W-:-:S04]  /*0710*/  LEA R6, P0, R7, UR12, 0x2 ;  /* 0x0000000c07067c11 */ /* 0x004fc8000f8010ff */
[----:B------:R-:W-:Y:S01]  /*0720*/  LEA.HI.X R7, R7, UR13, R8, 0x2, P0 ;  /* 0x0000000d07077c11 */ /* 0x000fe200080f1408 */
[----:B-1----:R-:W-:-:S04]  /*0730*/  IMAD.WIDE.U32 R4, R3, 0x4, R4 ;  /* 0x0000000403047825 */ /* 0x002fc800078e0004 */
[----:B------:R-:W2:Y:S04]  /*0740*/  LDG.E R8, desc[UR10][R6.64+0x4] ;  /* 0x0000040a06087981 */ /* 0x000ea8000c1e1900 */
[----:B------:R-:W3:Y:S04]  /*0750*/  LDG.E R4, desc[UR10][R4.64] ;  /* 0x0000000a04047981 */ /* 0x000ee8000c1e1900 */
[----:B------:R-:W4:Y:S04]  /*0760*/  LDG.E R12, desc[UR10][R6.64+0x8] ;  /* 0x0000080a060c7981 */ /* 0x000f28000c1e1900 */
        /* <DEDUP_REMOVED lines=10> */
[----:B-----5:R1:W-:Y:S02]  /*0810*/  STS [R3+0xc], R14 ;  /* 0x00000c0e03007388 */ /* 0x0203e40000000800 */
.L_x_4:
[----:B------:R-:W-:Y:S05]  /*0820*/  BRA.U !UP1, `(.L_x_0) ;  /* 0x00000001094c7547 */ /* 0x000fea000b800000 */
[----:B------:R-:W2:Y:S01]  /*0830*/  S2UR UR8, SR_CgaCtaId ;  /* 0x00000000000879c3 */ /* 0x000ea20000008800 */
[----:B01----:R-:W-:Y:S01]  /*0840*/  VIADD R3, R2, UR4 ;  /* 0x0000000402037c36 */ /* 0x003fe20008000000 */
[----:B------:R-:W-:Y:S01]  /*0850*/  UMOV UR7, 0x400 ;  /* 0x0000040000077882 */ /* 0x000fe20000000000 */
[----:B------:R-:W-:Y:S01]  /*0860*/  IADD3 R0, PT, PT, R0, UR4, RZ ;  /* 0x0000000400007c10 */ /* 0x000fe2000fffe0ff */
[----:B------:R-:W-:-:S04]  /*0870*/  UIADD3 UR5, UPT, UPT, -UR5, URZ, URZ ;  /* 0x000000ff05057290 */ /* 0x000fc8000fffe1ff */
[----:B------:R-:W0:Y:S01]  /*0880*/  LDC.64 R4, c[0x0][0x3b0] ;  /* 0x0000ec00ff047b82 */ /* 0x000e220000000a00 */
[----:B--2---:R-:W-:-:S06]  /*0890*/  ULEA UR7, UR8, UR7, 0x18 ;  /* 0x0000000708077291 */ /* 0x004fcc000f8ec0ff */
[----:B------:R-:W-:Y:S01]  /*08a0*/  LEA R0, R0, UR7, 0x2 ;  /* 0x0000000700007c11 */ /* 0x000fe2000f8e10ff */
[----:B0-----:R-:W-:-:S04]  /*08b0*/  IMAD.WIDE.U32 R2, R3, 0x4, R4 ;  /* 0x0000000403027825 */ /* 0x001fc800078e0004 */
[----:B------:R-:W-:-:S07]  /*08c0*/  IMAD.MOV.U32 R5, RZ, RZ, R3 ;  /* 0x000000ffff057224 */ /* 0x000fce00078e0003 */
.L_x_5:
[----:B------:R-:W-:-:S06]  /*08d0*/  IMAD.MOV.U32 R3, RZ, RZ, R5 ;  /* 0x000000ffff037224 */ /* 0x000fcc00078e0005 */
[----:B------:R0:W2:Y:S01]  /*08e0*/  LDG.E R3, desc[UR10][R2.64] ;  /* 0x0000000a02037981 */ /* 0x0000a2000c1e1900 */
[----:B------:R-:W-:-:S04]  /*08f0*/  UIADD3 UR5, UPT, UPT, UR5, 0x1, URZ ;  /* 0x0000000105057890 */ /* 0x000fc8000fffe0ff */
[----:B------:R-:W-:Y:S01]  /*0900*/  UISETP.NE.AND UP0, UPT, UR5, URZ, UPT ;  /* 0x000000ff0500728c */ /* 0x000fe2000bf05270 */
[----:B0-----:R-:W-:-:S04]  /*0910*/  IADD3 R2, P0, PT, R2, 0x4, RZ ;  /* 0x0000000402027810 */ /* 0x001fc80007f1e0ff */
[----:B------:R-:W-:Y:S01]  /*0920*/  IADD3.X R5, PT, PT, RZ, R5, RZ, P0, !PT ;  /* 0x00000005ff057210 */ /* 0x000fe200007fe4ff */
[----:B--2---:R0:W-:Y:S02]  /*0930*/  STS [R0], R3 ;  /* 0x0000000300007388 */ /* 0x0041e40000000800 */
[----:B0-----:R-:W-:Y:S01]  /*0940*/  VIADD R0, R0, 0x4 ;  /* 0x0000000400007836 */ /* 0x001fe20000000000 */
[----:B------:R-:W-:Y:S06]  /*0950*/  BRA.U UP0, `(.L_x_5) ;  /* 0xfffffffd00dc7547 */ /* 0x000fec000b83ffff */
.L_x_0:
[----:B------:R-:W2:Y:S02]  /*0960*/  LDCU.64 UR4, c[0x0][0x390] ;  /* 0x00007200ff0477ac */ /* 0x000ea40008000a00 */
[----:B--2---:R-:W-:-:S05]  /*0970*/  IADD3 R2, P0, PT, R10, UR4, RZ ;  /* 0x000000040a027c10 */ /* 0x004fca000ff1e0ff */
[----:B01----:R-:W-:Y:S01]  /*0980*/  IMAD.X R3, RZ, RZ, UR5, P0 ;  /* 0x00000005ff037e24 */ /* 0x003fe200080e06ff */
[----:B------:R-:W-:Y:S06]  /*0990*/  BAR.SYNC.DEFER_BLOCKING 0x0 ;  /* 0x0000000000007b1d */ /* 0x000fec0000010000 */
[----:B------:R-:W2:Y:S01]  /*09a0*/  LDG.E.S8 R2, desc[UR10][R2.64] ;  /* 0x0000000a02027981 */ /* 0x000ea2000c1e1300 */
[----:B------:R-:W-:Y:S01]  /*09b0*/  MOV R8, 0x400 ;  /* 0x0000040000087802 */ /* 0x000fe20000000f00 */
[----:B------:R-:W-:Y:S01]  /*09c0*/  IMAD R9, R11, UR9, RZ ;  /* 0x000000090b097c24 */ /* 0x000fe2000f8e02ff */
[----:B------:R-:W-:Y:S01]  /*09d0*/  UISETP.GE.U32.AND UP1, UPT, UR6, 0x10, UPT ;  /* 0x000000100600788c */ /* 0x000fe2000bf26070 */
[----:B------:R-:W0:Y:S01]  /*09e0*/  S2R R7, SR_CgaCtaId ;  /* 0x0000000000077919 */ /* 0x000e220000008800 */
[----:B------:R-:W-:-:S02]  /*09f0*/  ULOP3.LUT UR7, UR6, 0xf, URZ, 0xc0, !UPT ;  /* 0x0000000f06077892 */ /* 0x000fc4000f8ec0ff */
[----:B------:R-:W-:Y:S02]  /*0a00*/  IMAD R0, R10, UR6, RZ ;  /* 0x000000060a007c24 */ /* 0x000fe4000f8e02ff */
[----:B------:R-:W-:Y:S01]  /*0a10*/  IMAD.MOV.U32 R13, RZ, RZ, RZ ;  /* 0x000000ffff0d7224 */ /* 0x000fe200078e00ff */
[----:B------:R-:W-:Y:S01]  /*0a20*/  UISETP.NE.AND UP0, UPT, UR7, URZ, UPT ;  /* 0x000000ff0700728c */ /* 0x000fe2000bf05270 */
[----:B0-----:R-:W-:Y:S02]  /*0a30*/  LEA R8, R7, R8, 0x18 ;  /* 0x0000000807087211 */ /* 0x001fe400078ec0ff */
[----:B------:R-:W-:-:S05]  /*0a40*/  SHF.L.U32 R7, R9, 0x2, RZ ;  /* 0x0000000209077819 */ /* 0x000fca00000006ff */
[----:B------:R-:W-:Y:S01]  /*0a50*/  IMAD.IADD R6, R8, 0x1, R7 ;  /* 0x0000000108067824 */ /* 0x000fe200078e0207 */
[----:B--2---:R-:W0:Y:S04]  /*0a60*/  I2F.S16 R5, R2 ;  /* 0x0000000200057306 */ /* 0x004e280000101400 */
[----:B0-----:R0:W-:Y:S01]  /*0a70*/  STS [R6], R5 ;  /* 0x0000000506007388 */ /* 0x0011e20000000800 */
[----:B------:R-:W-:Y:S06]  /*0a80*/  BAR.SYNC.DEFER_BLOCKING 0x0 ;  /* 0x0000000000007b1d */ /* 0x000fec0000010000 */
[----:B------:R0:W1:Y:S01]  /*0a90*/  LDS R19, [R6] ;  /* 0x0000000006137984 */ /* 0x0000620000000800 */
[----:B------:R-:W-:Y:S05]  /*0aa0*/  BRA.U !UP1, `(.L_x_6) ;  /* 0x00000005098c7547 */ /* 0x000fea000b800000 */
[----:B------:R-:W2:Y:S01]  /*0ab0*/  LDCU.64 UR8, c[0x0][0x3a0] ;  /* 0x00007400ff0877ac */ /* 0x000ea20008000a00 */
[----:B------:R-:W3:Y:S01]  /*0ac0*/  LDCU.64 UR12, c[0x0][0x398] ;  /* 0x00007300ff0c77ac */ /* 0x000ee20008000a00 */
[----:B------:R-:W-:-:S06]  /*0ad0*/  ULOP3.LUT UR4, UR6, 0x7ffffff0, URZ, 0xc0, !UPT ;  /* 0x7ffffff006047892 */ /* 0x000fcc000f8ec0ff */
[----:B------:R-:W-:Y:S01]  /*0ae0*/  MOV R13, UR4 ;  /* 0x00000004000d7c02 */ /* 0x000fe20008000f00 */
[----:B--2---:R-:W-:Y:S02]  /*0af0*/  UIADD3 UR5, UP1, UPT, UR8, 0x20, URZ ;  /* 0x0000002008057890 */ /* 0x004fe4000ff3e0ff */
[----:B------:R-:W-:Y:S01]  /*0b00*/  UIADD3 UR8, UPT, UPT, -UR4, URZ, URZ ;  /* 0x000000ff04087290 */ /* 0x000fe2000fffe1ff */
[----:B---3--:R-:W-:Y:S01]  /*0b10*/  IADD3 R2, P0, PT, R0, UR12, RZ ;  /* 0x0000000c00027c10 */ /* 0x008fe2000ff1e0ff */
[----:B------:R-:W-:Y:S02]  /*0b20*/  UIADD3.X UR6, UPT, UPT, URZ, UR9, URZ, UP1, !UPT ;  /* 0x00000009ff067290 */ /* 0x000fe40008ffe4ff */
[----:B------:R-:W-:Y:S01]  /*0b30*/  IMAD.U32 R4, RZ, RZ, UR5 ;  /* 0x00000005ff047e24 */ /* 0x000fe2000f8e00ff */
[----:B------:R-:W-:-:S03]  /*0b40*/  IADD3 R2, P1, PT, R2, 0x7, RZ ;  /* 0x0000000702027810 */ /* 0x000fc60007f3e0ff */
[----:B0-----:R-:W-:Y:S01]  /*0b50*/  IMAD.U32 R5, RZ, RZ, UR6 ;  /* 0x00000006ff057e24 */ /* 0x001fe2000f8e00ff */
[----:B------:R-:W-:-:S09]  /*0b60*/  IADD3.X R3, PT, PT, RZ, UR13, RZ, P1, P0 ;  /* 0x0000000dff037c10 */ /* 0x000fd20008fe04ff */
.L_x_7:
[----:B------:R-:W2:Y:S04]  /*0b70*/  LDG.E.S8 R12, desc[UR10][R2.64+-0x7] ;  /* 0xfffff90a020c7981 */ /* 0x000ea8000c1e1300 */
[----:B------:R-:W2:Y:S04]  /*0b80*/  LDG.E R15, desc[UR10][R4.64+-0x20] ;  /* 0xffffe00a040f7981 */ /* 0x000ea8000c1e1900 */
[----:B------:R-:W3:Y:S04]  /*0b90*/  LDG.E.S8 R22, desc[UR10][R2.64+-0x6] ;  /* 0xfffffa0a02167981 */ /* 0x000ee8000c1e1300 */
[----:B------:R-:W3:Y:S04]  /*0ba0*/  LDG.E R25, desc[UR10][R4.64+-0x1c] ;  /* 0xffffe40a04197981 */ /* 0x000ee8000c1e1900 */
[----:B------:R-:W4:Y:S04]  /*0bb0*/  LDG.E.S8 R16, desc[UR10][R2.64+-0x5] ;  /* 0xfffffb0a02107981 */ /* 0x000f28000c1e1300 */
[----:B------:R-:W4:Y:S04]  /*0bc0*/  LDG.E R23, desc[UR10][R4.64+-0x18] ;  /* 0xffffe80a04177981 */ /* 0x000f28000c1e1900 */
[----:B------:R-:W5:Y:S04]  /*0bd0*/  LDG.E.S8 R18, desc[UR10][R2.64+-0x4] ;  /* 0xfffffc0a02127981 */ /* 0x000f68000c1e1300 */
[----:B------:R-:W5:Y:S04]  /*0be0*/  LDG.E R21, desc[UR10][R4.64+-0x14] ;  /* 0xffffec0a04157981 */ /* 0x000f68000c1e1900 */
[----:B------:R-:W5:Y:S04]  /*0bf0*/  LDG.E.S8 R17, desc[UR10][R2.64+-0x2] ;  /* 0xfffffe0a02117981 */ /* 0x000f68000c1e1300 */
[----:B------:R-:W5:Y:S01]  /*0c00*/  LDG.E R27, desc[UR10][R4.64+-0x4] ;  /* 0xfffffc0a041b7981 */ /* 0x000f62000c1e1900 */
[----:B--2---:R-:W-:-:S03]  /*0c10*/  IMAD R14, R12, R15, RZ ;  /* 0x0000000f0c0e7224 */ /* 0x004fc600078e02ff */
[----:B------:R-:W2:Y:S04]  /*0c20*/  LDG.E.S8 R15, desc[UR10][R2.64+-0x3] ;  /* 0xfffffd0a020f7981 */ /* 0x000ea8000c1e1300 */
[----:B------:R-:W2:Y:S01]  /*0c30*/  LDG.E R12, desc[UR10][R4.64+-0x10] ;  /* 0xfffff00a040c7981 */ /* 0x000ea2000c1e1900 */
[----:B------:R-:W-:-:S03]  /*0c40*/  I2FP.F32.S32 R20, R14 ;  /* 0x0000000e00147245 */ /* 0x000fc60000201400 */
[----:B------:R-:W2:Y:S01]  /*0c50*/  LDG.E R14, desc[UR10][R4.64+-0xc] ;  /* 0xfffff40a040e7981 */ /* 0x000ea2000c1e1900 */
[----:B---3--:R-:W-:Y:S02]  /*0c60*/  IMAD R24, R22, R25, RZ ;  /* 0x0000001916187224 */ /* 0x008fe400078e02ff */
[----:B-1----:R-:W-:Y:S02]  /*0c70*/  FADD R19, R20, R19 ;  /* 0x0000001314137221 */ /* 0x002fe40000000000 */
[----:B------:R-:W3:Y:S04]  /*0c80*/  LDG.E.S8 R20, desc[UR10][R2.64+-0x1] ;  /* 0xffffff0a02147981 */ /* 0x000ee8000c1e1300 */
[----:B------:R-:W3:Y:S04]  /*0c90*/  LDG.E R25, desc[UR10][R4.64+-0x8] ;  /* 0xfffff80a04197981 */ /* 0x000ee8000c1e1900 */
[----:B------:R-:W3:Y:S01]  /*0ca0*/  LDG.E.S8 R22, desc[UR10][R2.64] ;  /* 0x0000000a02167981 */ /* 0x000ee2000c1e1300 */
[----:B------:R-:W-:Y:S01]  /*0cb0*/  I2FP.F32.S32 R24, R24 ;  /* 0x0000001800187245 */ /* 0x000fe20000201400 */
[----:B----4-:R-:W-:-:S02]  /*0cc0*/  IMAD R23, R16, R23, RZ ;  /* 0x0000001710177224 */ /* 0x010fc400078e02ff */
[----:B------:R-:W4:Y:S02]  /*0cd0*/  LDG.E.S8 R16, desc[UR10][R2.64+0x1] ;  /* 0x0000010a02107981 */ /* 0x000f24000c1e1300 */
[----:B------:R-:W-:Y:S01]  /*0ce0*/  FADD R24, R19, R24 ;  /* 0x0000001813187221 */ /* 0x000fe20000000000 */
[----:B------:R-:W-:Y:S01]  /*0cf0*/  I2FP.F32.S32 R23, R23 ;  /* 0x0000001700177245 */ /* 0x000fe20000201400 */
[----:B------:R-:W4:Y:S04]  /*0d00*/  LDG.E R19, desc[UR10][R4.64] ;  /* 0x0000000a04137981 */ /* 0x000f28000c1e1900 */
[----:B------:R-:W-:Y:S01]  /*0d10*/  FADD R23, R24, R23 ;  /* 0x0000001718177221 */ /* 0x000fe20000000000 */
[----:B-----5:R-:W-:Y:S02]  /*0d20*/  IMAD R24, R18, R21, RZ ;  /* 0x0000001512187224 */ /* 0x020fe400078e02ff */
[----:B------:R-:W5:Y:S04]  /*0d30*/  LDG.E.S8 R18, desc[UR10][R2.64+0x2] ;  /* 0x0000020a02127981 */ /* 0x000f68000c1e1300 */
[----:B------:R-:W5:Y:S01]  /*0d40*/  LDG.E R21, desc[UR10][R4.64+0x4] ;  /* 0x0000040a04157981 */ /* 0x000f62000c1e1900 */
[----:B------:R-:W-:-:S05]  /*0d50*/  I2FP.F32.S32 R24, R24 ;  /* 0x0000001800187245 */ /* 0x000fca0000201400 */
[----:B------:R-:W-:Y:S01]  /*0d60*/  FADD R23, R23, R24 ;  /* 0x0000001817177221 */ /* 0x000fe20000000000 */
[----:B--2---:R-:W-:Y:S02]  /*0d70*/  IMAD R12, R15, R12, RZ ;  /* 0x0000000c0f0c7224 */ /* 0x004fe400078e02ff */
[----:B------:R-:W2:Y:S01]  /*0d80*/  LDG.E R15, desc[UR10][R4.64+0x8] ;  /* 0x0000080a040f7981 */ /* 0x000ea2000c1e1900 */
[----:B------:R-:W-:Y:S02]  /*0d90*/  IMAD R14, R17, R14, RZ ;  /* 0x0000000e110e7224 */ /* 0x000fe400078e02ff */
[----:B------:R-:W-:Y:S01]  /*0da0*/  I2FP.F32.S32 R12, R12 ;  /* 0x0000000c000c7245 */ /* 0x000fe20000201400 */
[----:B------:R-:W2:Y:S02]  /*0db0*/  LDG.E R17, desc[UR10][R4.64+0xc] ;  /* 0x00000c0a04117981 */ /* 0x000ea4000c1e1900 */
[----:B------:R-:W-:Y:S02]  /*0dc0*/  I2FP.F32.S32 R14, R14 ;  /* 0x0000000e000e7245 */ /* 0x000fe40000201400 */
[----:B------:R-:W-:Y:S01]  /*0dd0*/  FADD R23, R23, R12 ;  /* 0x0000000c17177221 */ /* 0x000fe20000000000 */
[----:B---3--:R-:W-:Y:S01]  /*0de0*/  IMAD R20, R20, R25, RZ ;  /* 0x0000001914147224 */ /* 0x008fe200078e02ff */
[----:B------:R-:W2:Y:S02]  /*0df0*/  LDG.E.S8 R12, desc[UR10][R2.64+0x3] ;  /* 0x0000030a020c7981 */ /* 0x000ea4000c1e1300 */
[----:B------:R-:W-:Y:S01]  /*0e00*/  FADD R23, R23, R14 ;  /* 0x0000000e17177221 */ /* 0x000fe20000000000 */
[----:B------:R-:W-:Y:S01]  /*0e10*/  IMAD R22, R22, R27, RZ ;  /* 0x0000001b16167224 */ /* 0x000fe200078e02ff */
[----:B------:R-:W-:Y:S01]  /*0e20*/  I2FP.F32.S32 R20, R20 ;  /* 0x0000001400147245 */ /* 0x000fe20000201400 */
[----:B------:R-:W3:Y:S03]  /*0e30*/  LDG.E.S8 R14, desc[UR10][R2.64+0x4] ;  /* 0x0000040a020e7981 */ /* 0x000ee6000c1e1300 */
[----:B------:R-:W-:Y:S01]  /*0e40*/  I2FP.F32.S32 R25, R22 ;  /* 0x0000001600197245 */ /* 0x000fe20000201400 */
[----:B------:R-:W-:-:S02]  /*0e50*/  FADD R22, R23, R20 ;  /* 0x0000001417167221 */ /* 0x000fc40000000000 */
[----:B------:R-:W3:Y:S01]  /*0e60*/  LDG.E.S8 R20, desc[UR10][R2.64+0x5] ;  /* 0x0000050a02147981 */ /* 0x000ee2000c1e1300 */
[----:B----4-:R-:W-:-:S03]  /*0e70*/  IMAD R26, R16, R19, RZ ;  /* 0x00000013101a7224 */ /* 0x010fc600078e02ff */
[----:B------:R-:W4:Y:S01]  /*0e80*/  LDG.E R23, desc[UR10][R4.64+0x10] ;  /* 0x0000100a04177981 */ /* 0x000f22000c1e1900 */
[----:B------:R-:W-:-:S03]  /*0e90*/  FADD R24, R22, R25 ;  /* 0x0000001916187221 */ /* 0x000fc60000000000 */
[----:B------:R-:W4:Y:S04]  /*0ea0*/  LDG.E.S8 R19, desc[UR10][R2.64+0x6] ;  /* 0x0000060a02137981 */ /* 0x000f28000c1e1300 */
[----:B------:R-:W4:Y:S01]  /*0eb0*/  LDG.E R16, desc[UR10][R4.64+0x14] ;  /* 0x0000140a04107981 */ /* 0x000f22000c1e1900 */
[----:B------:R-:W-:-:S03]  /*0ec0*/  I2FP.F32.S32 R27, R26 ;  /* 0x0000001a001b7245 */ /* 0x000fc60000201400 */
[----:B------:R-:W4:Y:S01]  /*0ed0*/  LDG.E.S8 R25, desc[UR10][R2.64+0x7] ;  /* 0x0000070a02197981 */ /* 0x000f22000c1e1300 */
[----:B-----5:R-:W-:-:S03]  /*0ee0*/  IMAD R26, R18, R21, RZ ;  /* 0x00000015121a7224 */ /* 0x020fc600078e02ff */
[----:B------:R-:W5:Y:S04]  /*0ef0*/  LDG.E R22, desc[UR10][R4.64+0x18] ;  /* 0x0000180a04167981 */ /* 0x000f68000c1e1900 */
[----:B------:R0:W5:Y:S04]  /*0f00*/  LDG.E.S8 R21, desc[UR10][R2.64+0x8] ;  /* 0x0000080a02157981 */ /* 0x000168000c1e1300 */
[----:B------:R1:W5:Y:S01]  /*0f10*/  LDG.E R18, desc[UR10][R4.64+0x1c] ;  /* 0x00001c0a04127981 */ /* 0x000362000c1e1900 */
[----:B------:R-:W-:Y:S01]  /*0f20*/  FADD R24, R24, R27 ;  /* 0x0000001b18187221 */ /* 0x000fe20000000000 */
[----:B------:R-:W-:-:S04]  /*0f30*/  UIADD3 UR8, UPT, UPT, UR8, 0x10, URZ ;  /* 0x0000001008087890 */ /* 0x000fc8000fffe0ff */
[----:B------:R-:W-:Y:S01]  /*0f40*/  UISETP.NE.AND UP1, UPT, UR8, URZ, UPT ;  /* 0x000000ff0800728c */ /* 0x000fe2000bf25270 */
[----:B0-----:R-:W-:Y:S02]  /*0f50*/  IADD3 R2, P0, PT, R2, 0x10, RZ ;  /* 0x0000001002027810 */ /* 0x001fe40007f1e0ff */
[----:B-1----:R-:W-:Y:S02]  /*0f60*/  IADD3 R4, P1, PT, R4, 0x40, RZ ;  /* 0x0000004004047810 */ /* 0x002fe40007f3e0ff */
[----:B------:R-:W-:-:S03]  /*0f70*/  IADD3.X R3, PT, PT, RZ, R3, RZ, P0, !PT ;  /* 0x00000003ff037210 */ /* 0x000fc600007fe4ff */
[----:B------:R-:W-:Y:S02]  /*0f80*/  IMAD.X R5, RZ, RZ, R5, P1 ;  /* 0x000000ffff057224 */ /* 0x000fe400008e0605 */
[----:B--2---:R-:W-:Y:S01]  /*0f90*/  IMAD R12, R12, R15, RZ ;  /* 0x0000000f0c0c7224 */ /* 0x004fe200078e02ff */
[----:B------:R-:W-:Y:S01]  /*0fa0*/  I2FP.F32.S32 R15, R26 ;  /* 0x0000001a000f7245 */ /* 0x000fe20000201400 */
[----:B---3--:R-:W-:-:S03]  /*0fb0*/  IMAD R14, R14, R17, RZ ;  /* 0x000000110e0e7224 */ /* 0x008fc600078e02ff */
[----:B------:R-:W-:Y:S01]  /*0fc0*/  I2FP.F32.S32 R12, R12 ;  /* 0x0000000c000c7245 */ /* 0x000fe20000201400 */
[----:B------:R-:W-:Y:S01]  /*0fd0*/  FADD R15, R24, R15 ;  /* 0x0000000f180f7221 */ /* 0x000fe20000000000 */
[----:B------:R-:W-:-:S03]  /*0fe0*/  I2FP.F32.S32 R17, R14 ;  /* 0x0000000e00117245 */ /* 0x000fc60000201400 */
[----:B------:R-:W-:Y:S01]  /*0ff0*/  FADD R12, R15, R12 ;  /* 0x0000000c0f0c7221 */ /* 0x000fe20000000000 */
[----:B----4-:R-:W-:-:S03]  /*1000*/  IMAD R20, R20, R23, RZ ;  /* 0x0000001714147224 */ /* 0x010fc600078e02ff */
[----:B------:R-:W-:Y:S02]  /*1010*/  FADD R12, R12, R17 ;  /* 0x000000110c0c7221 */ /* 0x000fe40000000000 */
[----:B------:R-:W-:Y:S01]  /*1020*/  I2FP.F32.S32 R15, R20 ;  /* 0x00000014000f7245 */ /* 0x000fe20000201400 */
[----:B------:R-:W-:-:S04]  /*1030*/  IMAD R16, R19, R16, RZ ;  /* 0x0000001013107224 */ /* 0x000fc800078e02ff */
[----:B------:R-:W-:Y:S01]  /*1040*/  FADD R12, R12, R15 ;  /* 0x0000000f0c0c7221 */ /* 0x000fe20000000000 */
[----:B------:R-:W-:Y:S01]  /*1050*/  I2FP.F32.S32 R17, R16 ;  /* 0x0000001000117245 */ /* 0x000fe20000201400 */
[----:B-----5:R-:W-:-:S04]  /*1060*/  IMAD R22, R25, R22, RZ ;  /* 0x0000001619167224 */ /* 0x020fc800078e02ff */
[----:B------:R-:W-:Y:S01]  /*1070*/  FADD R12, R12, R17 ;  /* 0x000000110c0c7221 */ /* 0x000fe20000000000 */
[----:B------:R-:W-:Y:S01]  /*1080*/  I2FP.F32.S32 R15, R22 ;  /* 0x00000016000f7245 */ /* 0x000fe20000201400 */
[----:B------:R-:W-:-:S04]  /*1090*/  IMAD R18, R21, R18, RZ ;  /* 0x0000001215127224 */ /* 0x000fc800078e02ff */
[----:B------:R-:W-:Y:S01]  /*10a0*/  FADD R12, R12, R15 ;  /* 0x0000000f0c0c7221 */ /* 0x000fe20000000000 */
[----:B------:R-:W-:-:S05]  /*10b0*/  I2FP.F32.S32 R19, R18 ;  /* 0x0000001200137245 */ /* 0x000fca0000201400 */
[----:B------:R-:W-:Y:S01]  /*10c0*/  FADD R19, R12, R19 ;  /* 0x000000130c137221 */ /* 0x000fe20000000000 */
[----:B------:R-:W-:Y:S06]  /*10d0*/  BRA.U UP1, `(.L_x_7) ;  /* 0xfffffff901a47547 */ /* 0x000fec000b83ffff */
.L_x_6:
[----:B------:R-:W-:Y:S05]  /*10e0*/  BRA.U !UP0, `(.L_x_8) ;  /* 0x0000000508c47547 */ /* 0x000fea000b800000 */
[----:B------:R-:W2:Y:S01]  /*10f0*/  LDCU UR4, c[0x0][0x384] ;  /* 0x00007080ff0477ac */ /* 0x000ea20008000800 */
[----:B------:R-:W-:Y:S02]  /*1100*/  UISETP.GE.U32.AND UP0, UPT, UR7, 0x8, UPT ;  /* 0x000000080700788c */ /* 0x000fe4000bf06070 */
[----:B--2---:R-:W-:-:S04]  /*1110*/  ULOP3.LUT UR5, UR4, 0x7, URZ, 0xc0, !UPT ;  /* 0x0000000704057892 */ /* 0x004fc8000f8ec0ff */
[----:B------:R-:W-:-:S03]  /*1120*/  UISETP.NE.AND UP1, UPT, UR5, URZ, UPT ;  /* 0x000000ff0500728c */ /* 0x000fc6000bf25270 */
[----:B------:R-:W-:Y:S08]  /*1130*/  BRA.U !UP0, `(.L_x_9) ;  /* 0x0000000108c47547 */ /* 0x000ff0000b800000 */
[----:B------:R-:W2:Y:S01]  /*1140*/  LDC.64 R2, c[0x0][0x3a0] ;  /* 0x0000e800ff027b82 */ /* 0x000ea20000000a00 */
[----:B------:R-:W3:Y:S01]  /*1150*/  LDCU.64 UR6, c[0x0][0x398] ;  /* 0x00007300ff0677ac */ /* 0x000ee20008000a00 */
[----:B------:R-:W-:-:S05]  /*1160*/  IMAD.IADD R26, R0, 0x1, R13 ;  /* 0x00000001001a7824 */ /* 0x000fca00078e020d */
[----:B---3--:R-:W-:-:S04]  /*1170*/  IADD3 R26, P0, PT, R26, UR6, RZ ;  /* 0x000000061a1a7c10 */ /* 0x008fc8000ff1e0ff */
[----:B------:R-:W-:Y:S01]  /*1180*/  IADD3.X R27, PT, PT, RZ, UR7, RZ, P0, !PT ;  /* 0x00000007ff1b7c10 */ /* 0x000fe200087fe4ff */
[----:B--2---:R-:W-:-:S04]  /*1190*/  IMAD.WIDE.U32 R2, R13, 0x4, R2 ;  /* 0x000000040d027825 */ /* 0x004fc800078e0002 */
[----:B------:R-:W2:Y:S04]  /*11a0*/  LDG.E.S8 R26, desc[UR10][R26.64] ;  /* 0x0000000a1a1a7981 */ /* 0x000ea8000c1e1300 */
[----:B------:R-:W2:Y:S01]  /*11b0*/  LDG.E R29, desc[UR10][R2.64] ;  /* 0x0000000a021d7981 */ /* 0x000ea2000c1e1900 */
[----:B------:R-:W-:-:S03]  /*11c0*/  IADD3 R4, P0, P1, R13, UR6, R0 ;  /* 0x000000060d047c10 */ /* 0x000fc6000f91e000 */
[----:B------:R-:W3:Y:S01]  /*11d0*/  LDG.E R14, desc[UR10][R2.64+0x4] ;  /* 0x0000040a020e7981 */ /* 0x000ee2000c1e1900 */
[----:B0-----:R-:W-:-:S03]  /*11e0*/  IADD3.X R5, PT, PT, RZ, UR7, RZ, P0, P1 ;  /* 0x00000007ff057c10 */ /* 0x001fc600087e24ff */
[----:B------:R-:W4:Y:S04]  /*11f0*/  LDG.E R12, desc[UR10][R2.64+0x8] ;  /* 0x0000080a020c7981 */ /* 0x000f28000c1e1900 */
[----:B------:R-:W3:Y:S04]  /*1200*/  LDG.E.S8 R25, desc[UR10][R4.64+0x1] ;  /* 0x0000010a04197981 */ /* 0x000ee8000c1e1300 */
[----:B------:R-:W4:Y:S04]  /*1210*/  LDG.E.S8 R23, desc[UR10][R4.64+0x2] ;  /* 0x0000020a04177981 */ /* 0x000f28000c1e1300 */
[----:B------:R-:W5:Y:S04]  /*1220*/  LDG.E R20, desc[UR10][R2.64+0xc] ;  /* 0x00000c0a02147981 */ /* 0x000f68000c1e1900 */
[----:B------:R-:W5:Y:S04]  /*1230*/  LDG.E.S8 R21, desc[UR10][R4.64+0x3] ;  /* 0x0000030a04157981 */ /* 0x000f68000c1e1300 */
[----:B------:R-:W5:Y:S04]  /*1240*/  LDG.E R17, desc[UR10][R2.64+0x10] ;  /* 0x0000100a02117981 */ /* 0x000f68000c1e1900 */
[----:B------:R-:W5:Y:S04]  /*1250*/  LDG.E.S8 R18, desc[UR10][R4.64+0x4] ;  /* 0x0000040a04127981 */ /* 0x000f68000c1e1300 */
[----:B------:R-:W5:Y:S04]  /*1260*/  LDG.E.S8 R16, desc[UR10][R4.64+0x5] ;  /* 0x0000050a04107981 */ /* 0x000f68000c1e1300 */
[----:B------:R-:W5:Y:S04]  /*1270*/  LDG.E R27, desc[UR10][R2.64+0x14] ;  /* 0x0000140a021b7981 */ /* 0x000f68000c1e1900 */
[----:B------:R-:W5:Y:S04]  /*1280*/  LDG.E.S8 R15, desc[UR10][R4.64+0x6] ;  /* 0x0000060a040f7981 */ /* 0x000f68000c1e1300 */
[----:B------:R-:W5:Y:S04]  /*1290*/  LDG.E R24, desc[UR10][R2.64+0x18] ;  /* 0x0000180a02187981 */ /* 0x000f68000c1e1900 */
[----:B------:R0:W5:Y:S01]  /*12a0*/  LDG.E.S8 R22, desc[UR10][R4.64+0x7] ;  /* 0x0000070a04167981 */ /* 0x000162000c1e1300 */
[----:B--2---:R-:W-:-:S03]  /*12b0*/  IMAD R26, R26, R29, RZ ;  /* 0x0000001d1a1a7224 */ /* 0x004fc600078e02ff */
[----:B------:R2:W2:Y:S02]  /*12c0*/  LDG.E R29, desc[UR10][R2.64+0x1c] ;  /* 0x00001c0a021d7981 */ /* 0x0004a4000c1e1900 */
[----:B------:R-:W-:Y:S01]  /*12d0*/  I2FP.F32.S32 R26, R26 ;  /* 0x0000001a001a7245 */ /* 0x000fe20000201400 */
[----:B---3--:R-:W-:-:S04]  /*12e0*/  IMAD R14, R25, R14, RZ ;  /* 0x0000000e190e7224 */ /* 0x008fc800078e02ff */
[----:B-1----:R-:W-:Y:S01]  /*12f0*/  FADD R26, R19, R26 ;  /* 0x0000001a131a7221 */ /* 0x002fe20000000000 */
[----:B----4-:R-:W-:Y:S01]  /*1300*/  IMAD R12, R23, R12, RZ ;  /* 0x0000000c170c7224 */ /* 0x010fe200078e02ff */
[----:B------:R-:W-:-:S04]  /*1310*/  I2FP.F32.S32 R23, R14 ;  /* 0x0000000e00177245 */ /* 0x000fc80000201400 */
[----:B------:R-:W-:Y:S01]  /*1320*/  I2FP.F32.S32 R12, R12 ;  /* 0x0000000c000c7245 */ /* 0x000fe20000201400 */
[----:B------:R-:W-:Y:S01]  /*1330*/  FADD R23, R26, R23 ;  /* 0x000000171a177221 */ /* 0x000fe20000000000 */
[----:B-----5:R-:W-:-:S03]  /*1340*/  IMAD R20, R21, R20, RZ ;  /* 0x0000001415147224 */ /* 0x020fc600078e02ff */
[----:B------:R-:W-:Y:S02]  /*1350*/  FADD R12, R23, R12 ;  /* 0x0000000c170c7221 */ /* 0x000fe40000000000 */
[----:B0-----:R-:W-:Y:S01]  /*1360*/  I2FP.F32.S32 R5, R20 ;  /* 0x0000001400057245 */ /* 0x001fe20000201400 */
[----:B------:R-:W-:-:S04]  /*1370*/  IMAD R17, R18, R17, RZ ;  /* 0x0000001112117224 */ /* 0x000fc800078e02ff */
[----:B------:R-:W-:Y:S01]  /*1380*/  FADD R5, R12, R5 ;  /* 0x000000050c057221 */ /* 0x000fe20000000000 */
[----:B--2---:R-:W-:Y:S01]  /*1390*/  I2FP.F32.S32 R2, R17 ;  /* 0x0000001100027245 */ /* 0x004fe20000201400 */
[----:B------:R-:W-:-:S04]  /*13a0*/  IMAD R16, R16, R27, RZ ;  /* 0x0000001b10107224 */ /* 0x000fc800078e02ff */
[----:B------:R-:W-:Y:S01]  /*13b0*/  FADD R2, R5, R2 ;  /* 0x0000000205027221 */ /* 0x000fe20000000000 */
[----:B------:R-:W-:Y:S01]  /*13c0*/  I2FP.F32.S32 R3, R16 ;  /* 0x0000001000037245 */ /* 0x000fe20000201400 */
[----:B------:R-:W-:-:S04]  /*13d0*/  IMAD R15, R15, R24, RZ ;  /* 0x000000180f0f7224 */ /* 0x000fc800078e02ff */
[----:B------:R-:W-:Y:S01]  /*13e0*/  FADD R2, R2, R3 ;  /* 0x0000000302027221 */ /* 0x000fe20000000000 */
[----:B------:R-:W-:Y:S01]  /*13f0*/  I2FP.F32.S32 R15, R15 ;  /* 0x0000000f000f7245 */ /* 0x000fe20000201400 */
[----:B------:R-:W-:-:S04]  /*1400*/  VIADD R13, R13, 0x8 ;  /* 0x000000080d0d7836 */ /* 0x000fc80000000000 */
[----:B------:R-:W-:Y:S01]  /*1410*/  FADD R2, R2, R15 ;  /* 0x0000000f02027221 */ /* 0x000fe20000000000 */
[----:B------:R-:W-:-:S05]  /*1420*/  IMAD R22, R22, R29, RZ ;  /* 0x0000001d16167224 */ /* 0x000fca00078e02ff */
[----:B------:R-:W-:-:S05]  /*1430*/  I2FP.F32.S32 R19, R22 ;  /* 0x0000001600137245 */ /* 0x000fca0000201400 */
[----:B------:R-:W-:-:S07]  /*1440*/  FADD R19, R2, R19 ;  /* 0x0000001302137221 */ /* 0x000fce0000000000 */
.L_x_9:
[----:B------:R-:W-:Y:S05]  /*1450*/  BRA.U !UP1, `(.L_x_8) ;  /* 0x0000000109e87547 */ /* 0x000fea000b800000 */
[----:B------:R-:W-:Y:S02]  /*1460*/  UISETP.GE.U32.AND UP0, UPT, UR5, 0x4, UPT ;  /* 0x000000040500788c */ /* 0x000fe4000bf06070 */
[----:B------:R-:W-:-:S04]  /*1470*/  ULOP3.LUT UR4, UR4, 0x3, URZ, 0xc0, !UPT ;  /* 0x0000000304047892 */ /* 0x000fc8000f8ec0ff */
[----:B------:R-:W-:-:S03]  /*1480*/  UISETP.NE.AND UP1, UPT, UR4, URZ, UPT ;  /* 0x000000ff0400728c */ /* 0x000fc6000bf25270 */
[----:B------:R-:W-:Y:S08]  /*1490*/  BRA.U !UP0, `(.L_x_10) ;  /* 0x0000000108747547 */ /* 0x000ff0000b800000 */
[----:B0-----:R-:W0:Y:S01]  /*14a0*/  LDC.64 R4, c[0x0][0x3a0] ;  /* 0x0000e800ff047b82 */ /* 0x001e220000000a00 */
[----:B------:R-:W2:Y:S01]  /*14b0*/  LDCU.64 UR6, c[0x0][0x398] ;  /* 0x00007300ff0677ac */ /* 0x000ea20008000a00 */
[----:B------:R-:W-:-:S05]  /*14c0*/  IMAD.IADD R14, R0, 0x1, R13 ;  /* 0x00000001000e7824 */ /* 0x000fca00078e020d */
[----:B--2---:R-:W-:Y:S02]  /*14d0*/  IADD3 R14, P0, PT, R14, UR6, RZ ;  /* 0x000000060e0e7c10 */ /* 0x004fe4000ff1e0ff */
[C---:B------:R-:W-:Y:S02]  /*14e0*/  IADD3 R2, P1, P2, R13.reuse, UR6, R0 ;  /* 0x000000060d027c10 */ /* 0x040fe4000fa3e000 */
[----:B------:R-:W-:Y:S01]  /*14f0*/  IADD3.X R15, PT, PT, RZ, UR7, RZ, P0, !PT ;  /* 0x00000007ff0f7c10 */ /* 0x000fe200087fe4ff */
[----:B0-----:R-:W-:Y:S01]  /*1500*/  IMAD.WIDE.U32 R4, R13, 0x4, R4 ;  /* 0x000000040d047825 */ /* 0x001fe200078e0004 */
[----:B------:R-:W-:-:S03]  /*1510*/  IADD3.X R3, PT, PT, RZ, UR7, RZ, P1, P2 ;  /* 0x00000007ff037c10 */ /* 0x000fc60008fe44ff */
[----:B------:R-:W2:Y:S04]  /*1520*/  LDG.E.S8 R14, desc[UR10][R14.64] ;  /* 0x0000000a0e0e7981 */ /* 0x000ea8000c1e1300 */
[----:B------:R-:W2:Y:S04]  /*1530*/  LDG.E R17, desc[UR10][R4.64] ;  /* 0x0000000a04117981 */ /* 0x000ea8000c1e1900 */
[----:B------:R-:W3:Y:S04]  /*1540*/  LDG.E R21, desc[UR10][R4.64+0x4] ;  /* 0x0000040a04157981 */ /* 0x000ee8000c1e1900 */
[----:B------:R-:W3:Y:S04]  /*1550*/  LDG.E.S8 R12, desc[UR10][R2.64+0x1] ;  /* 0x0000010a020c7981 */ /* 0x000ee8000c1e1300 */
[----:B------:R-:W4:Y:S04]  /*1560*/  LDG.E R23, desc[UR10][R4.64+0x8] ;  /* 0x0000080a04177981 */ /* 0x000f28000c1e1900 */
[----:B------:R-:W4:Y:S04]  /*1570*/  LDG.E.S8 R16, desc[UR10][R2.64+0x2] ;  /* 0x0000020a02107981 */ /* 0x000f28000c1e1300 */
[----:B------:R-:W5:Y:S04]  /*1580*/  LDG.E.S8 R18, desc[UR10][R2.64+0x3] ;  /* 0x0000030a02127981 */ /* 0x000f68000c1e1300 */
[----:B------:R-:W5:Y:S01]  /*1590*/  LDG.E R25, desc[UR10][R4.64+0xc] ;  /* 0x00000c0a04197981 */ /* 0x000f62000c1e1900 */
[----:B------:R-:W-:-:S02]  /*15a0*/  VIADD R13, R13, 0x4 ;  /* 0x000000040d0d7836 */ /* 0x000fc40000000000 */
[----:B--2---:R-:W-:Y:S02]  /*15b0*/  IMAD R17, R14, R17, RZ ;  /* 0x000000110e117224 */ /* 0x004fe400078e02ff */
[----:B---3--:R-:W-:-:S03]  /*15c0*/  IMAD R21, R12, R21, RZ ;  /* 0x000000150c157224 */ /* 0x008fc600078e02ff */
[----:B------:R-:W-:Y:S02]  /*15d0*/  I2FP.F32.S32 R12, R17 ;  /* 0x00000011000c7245 */ /* 0x000fe40000201400 */
[----:B------:R-:W-:-:S03]  /*15e0*/  I2FP.F32.S32 R21, R21 ;  /* 0x0000001500157245 */ /* 0x000fc60000201400 */
[----:B-1----:R-:W-:Y:S01]  /*15f0*/  FADD R12, R19, R12 ;  /* 0x0000000c130c7221 */ /* 0x002fe20000000000 */
[----:B----4-:R-:W-:-:S03]  /*1600*/  IMAD R16, R16, R23, RZ ;  /* 0x0000001710107224 */ /* 0x010fc600078e02ff */
[----:B------:R-:W-:Y:S02]  /*1610*/  FADD R12, R12, R21 ;  /* 0x000000150c0c7221 */ /* 0x000fe40000000000 */
[----:B------:R-:W-:Y:S01]  /*1620*/  I2FP.F32.S32 R15, R16 ;  /* 0x00000010000f7245 */ /* 0x000fe20000201400 */
[----:B-----5:R-:W-:-:S04]  /*1630*/  IMAD R18, R18, R25, RZ ;  /* 0x0000001912127224 */ /* 0x020fc800078e02ff */
[----:B------:R-:W-:Y:S01]  /*1640*/  FADD R12, R12, R15 ;  /* 0x0000000f0c0c7221 */ /* 0x000fe20000000000 */
[----:B------:R-:W-:-:S05]  /*1650*/  I2FP.F32.S32 R19, R18 ;  /* 0x0000001200137245 */ /* 0x000fca0000201400 */
[----:B------:R-:W-:-:S07]  /*1660*/  FADD R19, R12, R19 ;  /* 0x000000130c137221 */ /* 0x000fce0000000000 */
.L_x_10:
[----:B------:R-:W-:Y:S05]  /*1670*/  BRA.U !UP1, `(.L_x_8) ;  /* 0x0000000109607547 */ /* 0x000fea000b800000 */
[----:B------:R-:W2:Y:S01]  /*1680*/  LDC.64 R2, c[0x0][0x3a0] ;  /* 0x0000e800ff027b82 */ /* 0x000ea20000000a00 */
[----:B------:R-:W3:Y:S01]  /*1690*/  LDCU.64 UR6, c[0x0][0x398] ;  /* 0x00007300ff0677ac */ /* 0x000ee20008000a00 */
[----:B------:R-:W-:Y:S01]  /*16a0*/  IMAD.IADD R0, R0, 0x1, R13 ;  /* 0x0000000100007824 */ /* 0x000fe200078e020d */
[----:B------:R-:W-:-:S04]  /*16b0*/  UIADD3 UR4, UPT, UPT, -UR4, URZ, URZ ;  /* 0x000000ff04047290 */ /* 0x000fc8000fffe1ff */
[----:B---3--:R-:W-:Y:S01]  /*16c0*/  IADD3 R12, P0, PT, R0, UR6, RZ ;  /* 0x00000006000c7c10 */ /* 0x008fe2000ff1e0ff */
[----:B--2---:R-:W-:-:S03]  /*16d0*/  IMAD.WIDE.U32 R2, R13, 0x4, R2 ;  /* 0x000000040d027825 */ /* 0x004fc600078e0002 */
[----:B------:R-:W-:Y:S01]  /*16e0*/  IADD3.X R13, PT, PT, RZ, UR7, RZ, P0, !PT ;  /* 0x00000007ff0d7c10 */ /* 0x000fe200087fe4ff */
[----:B------:R-:W-:Y:S01]  /*16f0*/  IMAD.MOV.U32 R15, RZ, RZ, R3 ;  /* 0x000000ffff0f7224 */ /* 0x000fe200078e0003 */
[----:B------:R-:W-:-:S07]  /*1700*/  MOV R4, R2 ;  /* 0x0000000200047202 */ /* 0x000fce0000000f00 */
.L_x_11:
[----:B0-----:R-:W-:Y:S01]  /*1710*/  IMAD.MOV.U32 R5, RZ, RZ, R15 ;  /* 0x000000ffff057224 */ /* 0x001fe200078e000f */
[----:B------:R-:W-:Y:S01]  /*1720*/  MOV R3, R13 ;  /* 0x0000000d00037202 */ /* 0x000fe20000000f00 */
[----:B------:R-:W-:-:S04]  /*1730*/  IMAD.MOV.U32 R2, RZ, RZ, R12 ;  /* 0x000000ffff027224 */ /* 0x000fc800078e000c */
[----:B------:R0:W2:Y:S04]  /*1740*/  LDG.E R5, desc[UR10][R4.64] ;  /* 0x0000000a04057981 */ /* 0x0000a8000c1e1900 */
[----:B------:R-:W2:Y:S01]  /*1750*/  LDG.E.S8 R0, desc[UR10][R2.64] ;  /* 0x0000000a02007981 */ /* 0x000ea2000c1e1300 */
[----:B------:R-:W-:-:S04]  /*1760*/  UIADD3 UR4, UPT, UPT, UR4, 0x1, URZ ;  /* 0x0000000104047890 */ /* 0x000fc8000fffe0ff */
[----:B------:R-:W-:Y:S01]  /*1770*/  UISETP.NE.AND UP0, UPT, UR4, URZ, UPT ;  /* 0x000000ff0400728c */ /* 0x000fe2000bf05270 */
[----:B------:R-:W-:Y:S02]  /*1780*/  IADD3 R12, P1, PT, R12, 0x1, RZ ;  /* 0x000000010c0c7810 */ /* 0x000fe40007f3e0ff */
[----:B0-----:R-:W-:-:S03]  /*1790*/  IADD3 R4, P0, PT, R4, 0x4, RZ ;  /* 0x0000000404047810 */ /* 0x001fc60007f1e0ff */
[----:B------:R-:W-:Y:S01]  /*17a0*/  IMAD.X R13, RZ, RZ, R13, P1 ;  /* 0x000000ffff0d7224 */ /* 0x000fe200008e060d */
[----:B------:R-:W-:Y:S01]  /*17b0*/  IADD3.X R15, PT, PT, RZ, R15, RZ, P0, !PT ;  /* 0x0000000fff0f7210 */ /* 0x000fe200007fe4ff */
[----:B--2---:R-:W-:-:S05]  /*17c0*/  IMAD R0, R0, R5, RZ ;  /* 0x0000000500007224 */ /* 0x004fca00078e02ff */
[----:B------:R-:W-:-:S05]  /*17d0*/  I2FP.F32.S32 R0, R0 ;  /* 0x0000000000007245 */ /* 0x000fca0000201400 */
[----:B-1----:R-:W-:Y:S01]  /*17e0*/  FADD R19, R0, R19 ;  /* 0x0000001300137221 */ /* 0x002fe20000000000 */
[----:B------:R-:W-:Y:S06]  /*17f0*/  BRA.U UP0, `(.L_x_11) ;  /* 0xfffffffd00c47547 */ /* 0x000fec000b83ffff */
.L_x_8:
[----:B------:R-:W2:Y:S01]  /*1800*/  LDCU UR5, c[0x0][0x380] ;  /* 0x00007000ff0577ac */ /* 0x000ea20008000800 */
[----:B-1----:R1:W-:Y:S01]  /*1810*/  STS [R6], R19 ;  /* 0x0000001306007388 */ /* 0x0023e20000000800 */
[----:B------:R-:W-:Y:S01]  /*1820*/  HFMA2 R13, -RZ, RZ, 0, 0 ;  /* 0x00000000ff0d7431 */ /* 0x000fe200000001ff */
[----:B--2---:R-:W-:-:S09]  /*1830*/  UISETP.GE.AND UP0, UPT, UR5, 0x1, UPT ;  /* 0x000000010500788c */ /* 0x004fd2000bf06270 */
[----:B------:R-:W-:Y:S05]  /*1840*/  BRA.U !UP0, `(.L_x_12) ;  /* 0x00000005087c7547 */ /* 0x000fea000b800000 */
[----:B------:R-:W-:Y:S01]  /*1850*/  UISETP.GE.U32.AND UP1, UPT, UR5, 0x10, UPT ;  /* 0x000000100500788c */ /* 0x000fe2000bf26070 */
[----:B------:R-:W-:Y:S01]  /*1860*/  IMAD.MOV.U32 R3, RZ, RZ, RZ ;  /* 0x000000ffff037224 */ /* 0x000fe200078e00ff */
[----:B------:R-:W-:Y:S01]  /*1870*/  ULOP3.LUT UR6, UR5, 0xf, URZ, 0xc0, !UPT ;  /* 0x0000000f05067892 */ /* 0x000fe2000f8ec0ff */
[----:B------:R-:W-:-:S03]  /*1880*/  MOV R13, RZ ;  /* 0x000000ff000d7202 */ /* 0x000fc60000000f00 */
[----:B------:R-:W-:-:S03]  /*1890*/  UISETP.NE.AND UP0, UPT, UR6, URZ, UPT ;  /* 0x000000ff0600728c */ /* 0x000fc6000bf05270 */
[----:B------:R-:W-:Y:S08]  /*18a0*/  BRA.U !UP1, `(.L_x_13) ;  /* 0x0000000109a47547 */ /* 0x000ff0000b800000 */
[----:B------:R-:W-:Y:S01]  /*18b0*/  ULOP3.LUT UR7, UR5, 0x7ffffff0, URZ, 0xc0, !UPT ;  /* 0x7ffffff005077892 */ /* 0x000fe2000f8ec0ff */
[----:B------:R-:W-:Y:S01]  /*18c0*/  IADD3 R0, PT, PT, R7, 0x20, R8 ;  /* 0x0000002007007810 */ /* 0x000fe20007ffe008 */
[----:B------:R-:W-:Y:S02]  /*18d0*/  IMAD.MOV.U32 R13, RZ, RZ, RZ ;  /* 0x000000ffff0d7224 */ /* 0x000fe400078e00ff */
[----:B------:R-:W-:Y:S02]  /*18e0*/  UIADD3 UR4, UPT, UPT, -UR7, URZ, URZ ;  /* 0x000000ff07047290 */ /* 0x000fe4000fffe1ff */
[----:B------:R-:W-:-:S10]  /*18f0*/  MOV R3, UR7 ;  /* 0x0000000700037c02 */ /* 0x000fd40008000f00 */
.L_x_14:
[----:B------:R-:W2:Y:S01]  /*1900*/  LDS R12, [R0+-0x20] ;  /* 0xffffe000000c7984 */ /* 0x000ea20000000800 */
[----:B------:R-:W-:-:S03]  /*1910*/  UIADD3 UR4, UPT, UPT, UR4, 0x10, URZ ;  /* 0x0000001004047890 */ /* 0x000fc6000fffe0ff */
[----:B------:R-:W3:Y:S01]  /*1920*/  LDS R16, [R0+-0x1c] ;  /* 0xffffe40000107984 */ /* 0x000ee20000000800 */
[----:B------:R-:W-:-:S03]  /*1930*/  UISETP.NE.AND UP1, UPT, UR4, URZ, UPT ;  /* 0x000000ff0400728c */ /* 0x000fc6000bf25270 */
[----:B------:R-:W4:Y:S04]  /*1940*/  LDS R15, [R0+-0x18] ;  /* 0xffffe800000f7984 */ /* 0x000f280000000800 */
[----:B------:R-:W5:Y:S04]  /*1950*/  LDS R17, [R0+-0x14] ;  /* 0xffffec0000117984 */ /* 0x000f680000000800 */
[----:B------:R-:W1:Y:S04]  /*1960*/  LDS R18, [R0+-0x10] ;  /* 0xfffff00000127984 */ /* 0x000e680000000800 */
[----:B------:R-:W1:Y:S04]  /*1970*/  LDS R20, [R0+-0xc] ;  /* 0xfffff40000147984 */ /* 0x000e680000000800 */
[----:B------:R-:W1:Y:S04]  /*1980*/  LDS R14, [R0+-0x8] ;  /* 0xfffff800000e7984 */ /* 0x000e680000000800 */
[----:B0-----:R-:W0:Y:S04]  /*1990*/  LDS R5, [R0+-0x4] ;  /* 0xfffffc0000057984 */ /* 0x001e280000000800 */
[----:B------:R-:W0:Y:S04]  /*19a0*/  LDS R4, [R0] ;  /* 0x0000000000047984 */ /* 0x000e280000000800 */
[----:B------:R-:W0:Y:S01]  /*19b0*/  LDS R2, [R0+0x4] ;  /* 0x0000040000027984 */ /* 0x000e220000000800 */
[----:B--2---:R-:W-:-:S03]  /*19c0*/  FADD R13, R12, R13 ;  /* 0x0000000d0c0d7221 */ /* 0x004fc60000000000 */
[----:B------:R-:W2:Y:S01]  /*19d0*/  LDS R12, [R0+0x8] ;  /* 0x00000800000c7984 */ /* 0x000ea20000000800 */
[----:B---3--:R-:W-:-:S03]  /*19e0*/  FADD R16, R13, R16 ;  /* 0x000000100d107221 */ /* 0x008fc60000000000 */
[----:B------:R-:W3:Y:S01]  /*19f0*/  LDS R13, [R0+0xc] ;  /* 0x00000c00000d7984 */ /* 0x000ee20000000800 */
[----:B----4-:R-:W-:-:S03]  /*1a00*/  FADD R16, R16, R15 ;  /* 0x0000000f10107221 */ /* 0x010fc60000000000 */
[----:B------:R-:W4:Y:S01]  /*1a10*/  LDS R15, [R0+0x10] ;  /* 0x00001000000f7984 */ /* 0x000f220000000800 */
[----:B-----5:R-:W-:-:S03]  /*1a20*/  FADD R17, R16, R17 ;  /* 0x0000001110117221 */ /* 0x020fc60000000000 */
[----:B------:R-:W5:Y:S01]  /*1a30*/  LDS R16, [R0+0x14] ;  /* 0x0000140000107984 */ /* 0x000f620000000800 */
[----:B-1----:R-:W-:-:S03]  /*1a40*/  FADD R17, R17, R18 ;  /* 0x0000001211117221 */ /* 0x002fc60000000000 */
[----:B------:R-:W1:Y:S01]  /*1a50*/  LDS R18, [R0+0x18] ;  /* 0x0000180000127984 */ /* 0x000e620000000800 */
[----:B------:R-:W-:-:S03]  /*1a60*/  FADD R17, R17, R20 ;  /* 0x0000001411117221 */ /* 0x000fc60000000000 */
[----:B------:R0:W1:Y:S01]  /*1a70*/  LDS R20, [R0+0x1c] ;  /* 0x00001c0000147984 */ /* 0x0000620000000800 */
[----:B------:R-:W-:-:S04]  /*1a80*/  FADD R14, R17, R14 ;  /* 0x0000000e110e7221 */ /* 0x000fc80000000000 */
[----:B0-----:R-:W-:Y:S01]  /*1a90*/  FADD R5, R14, R5 ;  /* 0x000000050e057221 */ /* 0x001fe20000000000 */
[----:B------:R-:W-:-:S03]  /*1aa0*/  VIADD R0, R0, 0x40 ;  /* 0x0000004000007836 */ /* 0x000fc60000000000 */
[----:B------:R-:W-:-:S04]  /*1ab0*/  FADD R5, R5, R4 ;  /* 0x0000000405057221 */ /* 0x000fc80000000000 */
[----:B------:R-:W-:-:S04]  /*1ac0*/  FADD R5, R5, R2 ;  /* 0x0000000205057221 */ /* 0x000fc80000000000 */
[----:B--2---:R-:W-:-:S04]  /*1ad0*/  FADD R12, R5, R12 ;  /* 0x0000000c050c7221 */ /* 0x004fc80000000000 */
[----:B---3--:R-:W-:-:S04]  /*1ae0*/  FADD R12, R12, R13 ;  /* 0x0000000d0c0c7221 */ /* 0x008fc80000000000 */
[----:B----4-:R-:W-:-:S04]  /*1af0*/  FADD R15, R12, R15 ;  /* 0x0000000f0c0f7221 */ /* 0x010fc80000000000 */
[----:B-----5:R-:W-:-:S04]  /*1b00*/  FADD R15, R15, R16 ;  /* 0x000000100f0f7221 */ /* 0x020fc80000000000 */
[----:B-1----:R-:W-:-:S04]  /*1b10*/  FADD R15, R15, R18 ;  /* 0x000000120f0f7221 */ /* 0x002fc80000000000 */
[----:B------:R-:W-:Y:S01]  /*1b20*/  FADD R13, R15, R20 ;  /* 0x000000140f0d7221 */ /* 0x000fe20000000000 */
[----:B------:R-:W-:Y:S06]  /*1b30*/  BRA.U UP1, `(.L_x_14) ;  /* 0xfffffffd01707547 */ /* 0x000fec000b83ffff */
.L_x_13:
[----:B------:R-:W-:Y:S05]  /*1b40*/  BRA.U !UP0, `(.L_x_12) ;  /* 0x0000000108bc7547 */ /* 0x000fea000b800000 */
[----:B------:R-:W-:Y:S02]  /*1b50*/  UISETP.GE.U32.AND UP0, UPT, UR6, 0x8, UPT ;  /* 0x000000080600788c */ /* 0x000fe4000bf06070 */
[----:B------:R-:W-:-:S04]  /*1b60*/  ULOP3.LUT UR7, UR5, 0x7, URZ, 0xc0, !UPT ;  /* 0x0000000705077892 */ /* 0x000fc8000f8ec0ff */
[----:B------:R-:W-:-:S03]  /*1b70*/  UISETP.NE.AND UP1, UPT, UR7, URZ, UPT ;  /* 0x000000ff0700728c */ /* 0x000fc6000bf25270 */
[----:B------:R-:W-:Y:S08]  /*1b80*/  BRA.U !UP0, `(.L_x_15) ;  /* 0x0000000108487547 */ /* 0x000ff0000b800000 */
[C---:B------:R-:W-:Y:S01]  /*1b90*/  LEA R0, R3.reuse, R6, 0x2 ;  /* 0x0000000603007211 */ /* 0x040fe200078e10ff */
[----:B------:R-:W-:-:S04]  /*1ba0*/  VIADD R3, R3, 0x8 ;  /* 0x0000000803037836 */ /* 0x000fc80000000000 */
[----:B------:R-:W2:Y:S04]  /*1bb0*/  LDS R2, [R0] ;  /* 0x0000000000027984 */ /* 0x000ea80000000800 */
[----:B0-----:R-:W0:Y:S04]  /*1bc0*/  LDS R5, [R0+0x4] ;  /* 0x0000040000057984 */ /* 0x001e280000000800 */
[----:B------:R-:W3:Y:S04]  /*1bd0*/  LDS R15, [R0+0x8] ;  /* 0x00000800000f7984 */ /* 0x000ee80000000800 */
[----:B------:R-:W4:Y:S04]  /*1be0*/  LDS R17, [R0+0xc] ;  /* 0x00000c0000117984 */ /* 0x000f280000000800 */
[----:B-1----:R-:W1:Y:S04]  /*1bf0*/  LDS R19, [R0+0x10] ;  /* 0x0000100000137984 */ /* 0x002e680000000800 */
[----:B------:R-:W5:Y:S04]  /*1c00*/  LDS R21, [R0+0x14] ;  /* 0x0000140000157984 */ /* 0x000f680000000800 */
[----:B------:R-:W5:Y:S04]  /*1c10*/  LDS R23, [R0+0x18] ;  /* 0x0000180000177984 */ /* 0x000f680000000800 */
[----:B------:R-:W5:Y:S01]  /*1c20*/  LDS R25, [R0+0x1c] ;  /* 0x00001c0000197984 */ /* 0x000f620000000800 */
[----:B--2---:R-:W-:-:S04]  /*1c30*/  FADD R2, R13, R2 ;  /* 0x000000020d027221 */ /* 0x004fc80000000000 */
[----:B0-----:R-:W-:-:S04]  /*1c40*/  FADD R2, R2, R5 ;  /* 0x0000000502027221 */ /* 0x001fc80000000000 */
[----:B---3--:R-:W-:-:S04]  /*1c50*/  FADD R2, R2, R15 ;  /* 0x0000000f02027221 */ /* 0x008fc80000000000 */
[----:B----4-:R-:W-:-:S04]  /*1c60*/  FADD R2, R2, R17 ;  /* 0x0000001102027221 */ /* 0x010fc80000000000 */
[----:B-1----:R-:W-:-:S04]  /*1c70*/  FADD R2, R2, R19 ;  /* 0x0000001302027221 */ /* 0x002fc80000000000 */
[----:B-----5:R-:W-:-:S04]  /*1c80*/  FADD R2, R2, R21 ;  /* 0x0000001502027221 */ /* 0x020fc80000000000 */
[----:B------:R-:W-:-:S04]  /*1c90*/  FADD R2, R2, R23 ;  /* 0x0000001702027221 */ /* 0x000fc80000000000 */
[----:B------:R-:W-:-:S07]  /*1ca0*/  FADD R13, R2, R25 ;  /* 0x00000019020d7221 */ /* 0x000fce0000000000 */
.L_x_15:
        /* <DEDUP_REMOVED lines=10> */
[----:B------:R-:W4:Y:S01]  /*1d50*/  LDS R17, [R0+0xc] ;  /* 0x00000c0000117984 */ /* 0x000f220000000800 */
[----:B--2---:R-:W-:-:S04]  /*1d60*/  FADD R2, R13, R2 ;  /* 0x000000020d027221 */ /* 0x004fc80000000000 */
[----:B0-----:R-:W-:-:S04]  /*1d70*/  FADD R2, R2, R5 ;  /* 0x0000000502027221 */ /* 0x001fc80000000000 */
[----:B---3--:R-:W-:-:S04]  /*1d80*/  FADD R2, R2, R15 ;  /* 0x0000000f02027221 */ /* 0x008fc80000000000 */
[----:B----4-:R-:W-:-:S07]  /*1d90*/  FADD R13, R2, R17 ;  /* 0x00000011020d7221 */ /* 0x010fce0000000000 */
.L_x_16:
[----:B------:R-:W-:Y:S05]  /*1da0*/  BRA.U !UP1, `(.L_x_12) ;  /* 0x0000000109247547 */ /* 0x000fea000b800000 */
[----:B------:R-:W-:Y:S01]  /*1db0*/  LEA R3, R3, R7, 0x2 ;  /* 0x0000000703037211 */ /* 0x000fe200078e10ff */
[----:B------:R-:W-:-:S04]  /*1dc0*/  UIADD3 UR4, UPT, UPT, -UR4, URZ, URZ ;  /* 0x000000ff04047290 */ /* 0x000fc8000fffe1ff */
[----:B------:R-:W-:-:S08]  /*1dd0*/  IMAD.IADD R3, R8, 0x1, R3 ;  /* 0x0000000108037824 */ /* 0x000fd000078e0203 */
.L_x_17:
[----:B------:R2:W3:Y:S01]  /*1de0*/  LDS R0, [R3] ;  /* 0x0000000003007984 */ /* 0x0004e20000000800 */
[----:B------:R-:W-:-:S04]  /*1df0*/  UIADD3 UR4, UPT, UPT, UR4, 0x1, URZ ;  /* 0x0000000104047890 */ /* 0x000fc8000fffe0ff */
[----:B------:R-:W-:Y:S01]  /*1e00*/  UISETP.NE.AND UP0, UPT, UR4, URZ, UPT ;  /* 0x000000ff0400728c */ /* 0x000fe2000bf05270 */
[----:B--2---:R-:W-:Y:S01]  /*1e10*/  IADD3 R3, PT, PT, R3, 0x4, RZ ;  /* 0x0000000403037810 */ /* 0x004fe20007ffe0ff */
[----:B---3--:R-:W-:-:S07]  /*1e20*/  FADD R13, R0, R13 ;  /* 0x0000000d000d7221 */ /* 0x008fce0000000000 */
[----:B------:R-:W-:Y:S05]  /*1e30*/  BRA.U UP0, `(.L_x_17) ;  /* 0xfffffffd00e87547 */ /* 0x000fea000b83ffff */
.L_x_12:
[----:B------:R-:W-:Y:S01]  /*1e40*/  I2FP.F32.S32 R12, UR5 ;  /* 0x00000005000c7c45 */ /* 0x000fe20008201400 */
[----:B------:R-:W-:Y:S03]  /*1e50*/  BSSY.RECONVERGENT B0, `(.L_x_18) ;  /* 0x000000c000007945 */ /* 0x000fe60003800200 */
[----:B------:R-:W2:Y:S08]  /*1e60*/  MUFU.RCP R3, R12 ;  /* 0x0000000c00037308 */ /* 0x000eb00000001000 */
[----:B------:R-:W3:Y:S01]  /*1e70*/  FCHK P0, R13, R12 ;  /* 0x0000000c0d007302 */ /* 0x000ee20000000000 */
[----:B--2---:R-:W-:-:S04]  /*1e80*/  FFMA R0, -R12, R3, 1 ;  /* 0x3f8000000c007423 */ /* 0x004fc80000000103 */
[----:B------:R-:W-:-:S04]  /*1e90*/  FFMA R0, R3, R0, R3 ;  /* 0x0000000003007223 */ /* 0x000fc80000000003 */
[----:B------:R-:W-:-:S04]  /*1ea0*/  FFMA R3, R0, R13, RZ ;  /* 0x0000000d00037223 */ /* 0x000fc800000000ff */
[----:B------:R-:W-:-:S04]  /*1eb0*/  FFMA R2, -R12, R3, R13 ;  /* 0x000000030c027223 */ /* 0x000fc8000000010d */
[----:B------:R-:W-:Y:S01]  /*1ec0*/  FFMA R0, R0, R2, R3 ;  /* 0x0000000200007223 */ /* 0x000fe20000000003 */
[----:B---3--:R-:W-:Y:S06]  /*1ed0*/  @!P0 BRA `(.L_x_19) ;  /* 0x00000000000c8947 */ /* 0x008fec0003800000 */
[----:B------:R-:W-:Y:S01]  /*1ee0*/  IMAD.MOV.U32 R3, RZ, RZ, R13 ;  /* 0x000000ffff037224 */ /* 0x000fe200078e000d */
[----:B------:R-:W-:-:S07]  /*1ef0*/  MOV R2, 0x1f10 ;  /* 0x00001f1000027802 */ /* 0x000fce0000000f00 */
[----:B01----:R-:W-:Y:S05]  /*1f00*/  CALL.REL.NOINC `($__internal_0_$__cuda_sm3x_div_rn_noftz_f32_slowpath) ;  /* 0x0000000800ec7944 */ /* 0x003fea0003c00000 */
.L_x_19:
[----:B------:R-:W-:Y:S05]  /*1f10*/  BSYNC.RECONVERGENT B0 ;  /* 0x0000000000007941 */ /* 0x000fea0003800200 */
.L_x_18:
[----:B------:R-:W2:Y:S01]  /*1f20*/  LDC.64 R2, c[0x0][0x3a8] ;  /* 0x0000ea00ff027b82 */ /* 0x000ea20000000a00 */
[----:B------:R-:W3:Y:S01]  /*1f30*/  LDCU UR4, c[0x0][0x388] ;  /* 0x00007100ff0477ac */ /* 0x000ee20008000800 */
[----:B--2---:R-:W-:-:S05]  /*1f40*/  IMAD.WIDE.U32 R2, R10, 0x4, R2 ;  /* 0x000000040a027825 */ /* 0x004fca00078e0002 */
[----:B------:R2:W4:Y:S01]  /*1f50*/  LDG.E R16, desc[UR10][R2.64] ;  /* 0x0000000a02107981 */ /* 0x000522000c1e1900 */
[----:B---3--:R-:W-:Y:S01]  /*1f60*/  FMUL R4, R0, UR4 ;  /* 0x0000000400047c20 */ /* 0x008fe20008400000 */
[----:B------:R-:W-:Y:S01]  /*1f70*/  IMAD.MOV.U32 R14, RZ, RZ, 0x3c80f082 ;  /* 0x3c80f082ff0e7424 */ /* 0x000fe200078e00ff */
[----:B------:R-:W-:Y:S02]  /*1f80*/  MOV R12, 0x3f800000 ;  /* 0x3f800000000c7802 */ /* 0x000fe40000000f00 */
[C---:B------:R-:W-:Y:S01]  /*1f90*/  FMUL R0, |R4|.reuse, 2.8853900432586669922 ;  /* 0x4038aa3b04007820 */ /* 0x040fe20000400200 */
[C---:B------:R-:W-:Y:S01]  /*1fa0*/  FMUL R15, R4.reuse, R4 ;  /* 0x00000004040f7220 */ /* 0x040fe20000400000 */
[C---:B------:R-:W-:Y:S02]  /*1fb0*/  FSETP.GE.AND P1, PT, |R4|.reuse, 0.60000002384185791016, PT ;  /* 0x3f19999a0400780b */ /* 0x040fe40003f26200 */
[----:B------:R-:W-:Y:S01]  /*1fc0*/  FSETP.GE.AND P0, PT, |R4|, 9.010913848876953125, PT ;  /* 0x41102cb40400780b */ /* 0x000fe20003f06200 */
[C---:B------:R-:W-:Y:S01]  /*1fd0*/  FFMA R14, R15.reuse, R14, -0.052303962409496307373 ;  /* 0xbd563cae0f0e7423 */ /* 0x040fe2000000000e */
[----:B------:R-:W0:Y:S01]  /*1fe0*/  MUFU.EX2 R0, R0 ;  /* 0x0000000000007308 */ /* 0x000e220000000800 */
[----:B--2---:R-:W2:Y:S01]  /*1ff0*/  LDC.64 R2, c[0x0][0x3a0] ;  /* 0x0000e800ff027b82 */ /* 0x004ea20000000a00 */
[----:B0-----:R-:W-:Y:S01]  /*2000*/  FADD R5, R0, 1 ;  /* 0x3f80000000057421 */ /* 0x001fe20000000000 */
[----:B------:R-:W-:-:S04]  /*2010*/  FFMA R0, R15, R14, 0.1331529766321182251 ;  /* 0x3e0859410f007423 */ /* 0x000fc8000000000e */
[----:B------:R-:W-:Y:S01]  /*2020*/  FFMA R0, R15, R0, -0.33332768082618713379 ;  /* 0xbeaaa9ed0f007423 */ /* 0x000fe20000000000 */
[----:B------:R-:W0:Y:S01]  /*2030*/  MUFU.RCP R5, R5 ;  /* 0x0000000500057308 */ /* 0x000e220000001000 */
[----:B--2---:R-:W-:-:S04]  /*2040*/  IMAD.WIDE.U32 R2, R10, 0x4, R2 ;  /* 0x000000040a027825 */ /* 0x004fc800078e0002 */
[----:B------:R-:W-:Y:S02]  /*2050*/  FFMA R15, R15, R0, RZ ;  /* 0x000000000f0f7223 */ /* 0x000fe400000000ff */
[----:B------:R-:W2:Y:S01]  /*2060*/  LDC R0, c[0x0][0x380] ;  /* 0x0000e000ff007b82 */ /* 0x000ea20000000800 */
[----:B0-----:R-:W-:Y:S01]  /*2070*/  FFMA R12, R5, -2, R12 ;  /* 0xc0000000050c7823 */ /* 0x001fe2000000000c */
[----:B------:R-:W-:-:S04]  /*2080*/  HFMA2 R5, -RZ, RZ, 0, 5.9604644775390625e-08 ;  /* 0x00000001ff057431 */ /* 0x000fc800000001ff */
[----:B------:R-:W-:-:S04]  /*2090*/  FSEL R13, R12, 1, !P0 ;  /* 0x3f8000000c0d7808 */ /* 0x000fc80004000000 */
[--C-:B------:R-:W-:Y:S01]  /*20a0*/  LOP3.LUT R13, R13, 0x80000000, R4.reuse, 0xb8, !PT ;  /* 0x800000000d0d7812 */ /* 0x100fe200078eb804 */
[----:B------:R-:W-:-:S05]  /*20b0*/  @!P1 FFMA R13, R4, R15, R4 ;  /* 0x0000000f040d9223 */ /* 0x000fca0000000004 */
[----:B----4-:R-:W-:-:S04]  /*20c0*/  FSETP.GT.AND P0, PT, R16, -R13, PT ;  /* 0x8000000d1000720b */ /* 0x010fc80003f04000 */
[----:B------:R-:W-:Y:S02]  /*20d0*/  SEL R5, R5, 0xffffffff, P0 ;  /* 0xffffffff05057807 */ /* 0x000fe40000000000 */
[----:B--2---:R-:W-:-:S03]  /*20e0*/  ISETP.GE.AND P0, PT, R0, 0x2, PT ;  /* 0x000000020000780c */ /* 0x004fc60003f06270 */
[----:B------:R0:W-:Y:S10]  /*20f0*/  STG.E desc[UR10][R2.64], R5 ;  /* 0x0000000502007986 */ /* 0x0001f4000c10190a */
[----:B------:R-:W-:Y:S05]  /*2100*/  @!P0 BRA `(.L_x_20) ;  /* 0x0000000400048947 */ /* 0x000fea0003800000 */
[C---:B0-----:R-:W-:Y:S01]  /*2110*/  IADD3 R3, PT, PT, R0.reuse, -0x2, RZ ;  /* 0xfffffffe00037810 */ /* 0x041fe20007ffe0ff */
[----:B------:R-:W-:Y:S01]  /*2120*/  VIADD R2, R0, 0xffffffff ;  /* 0xffffffff00027836 */ /* 0x000fe20000000000 */
[----:B------:R-:W0:Y:S02]  /*2130*/  LDCU UR4, c[0x0][0x380] ;  /* 0x00007000ff0477ac */ /* 0x000e240008000800 */
[----:B------:R-:W-:Y:S02]  /*2140*/  ISETP.GE.U32.AND P0, PT, R3, 0x7, PT ;  /* 0x000000070300780c */ /* 0x000fe40003f06070 */
[----:B------:R-:W-:-:S04]  /*2150*/  LOP3.LUT R5, R2, 0x7, RZ, 0xc0, !PT ;  /* 0x0000000702057812 */ /* 0x000fc800078ec0ff */
[----:B------:R-:W-:-:S07]  /*2160*/  ISETP.NE.AND P1, PT, R5, RZ, PT ;  /* 0x000000ff0500720c */ /* 0x000fce0003f25270 */
[----:B------:R-:W-:Y:S06]  /*2170*/  @!P0 BRA `(.L_x_21) ;  /* 0x0000000000688947 */ /* 0x000fec0003800000 */
[----:B------:R-:W-:Y:S01]  /*2180*/  IMAD R11, R11, R0, R0 ;  /* 0x000000000b0b7224 */ /* 0x000fe200078e0200 */
[----:B------:R-:W-:-:S03]  /*2190*/  LOP3.LUT R3, R2, 0xfffffff8, RZ, 0xc0, !PT ;  /* 0xfffffff802037812 */ /* 0x000fc600078ec0ff */
[----:B------:R-:W-:Y:S01]  /*21a0*/  IMAD R11, R11, 0x4, R8 ;  /* 0x000000040b0b7824 */ /* 0x000fe200078e0208 */
[----:B------:R-:W-:-:S03]  /*21b0*/  IADD3 R3, PT, PT, -R3, RZ, RZ ;  /* 0x000000ff03037210 */ /* 0x000fc60007ffe1ff */
[----:B------:R-:W-:-:S07]  /*21c0*/  VIADD R11, R11, 0xfffffff0 ;  /* 0xfffffff00b0b7836 */ /* 0x000fce0000000000 */
.L_x_22:
[----:B------:R-:W2:Y:S01]  /*21d0*/  LDS R4, [R11+0x8] ;  /* 0x000008000b047984 */ /* 0x000ea20000000800 */
[----:B------:R-:W-:Y:S01]  /*21e0*/  IADD3 R3, PT, PT, R3, 0x8, RZ ;  /* 0x0000000803037810 */ /* 0x000fe20007ffe0ff */
[----:B0-----:R-:W-:Y:S02]  /*21f0*/  UIADD3 UR4, UPT, UPT, UR4, -0x8, URZ ;  /* 0xfffffff804047890 */ /* 0x001fe4000fffe0ff */
[----:B------:R-:W0:Y:S01]  /*2200*/  LDS R12, [R11+0x4] ;  /* 0x000004000b0c7984 */ /* 0x000e220000000800 */
[----:B------:R-:W-:-:S03]  /*2210*/  ISETP.NE.AND P0, PT, R3, RZ, PT ;  /* 0x000000ff0300720c */ /* 0x000fc60003f05270 */
[----:B------:R-:W3:Y:S04]  /*2220*/  LDS R14, [R11] ;  /* 0x000000000b0e7984 */ /* 0x000ee80000000800 */
[----:B------:R-:W4:Y:S04]  /*2230*/  LDS R16, [R11+-0x4] ;  /* 0xfffffc000b107984 */ /* 0x000f280000000800 */
[----:B------:R-:W5:Y:S04]  /*2240*/  LDS R18, [R11+-0x8] ;  /* 0xfffff8000b127984 */ /* 0x000f680000000800 */
[----:B------:R-:W1:Y:S04]  /*2250*/  LDS R20, [R11+-0xc] ;  /* 0xfffff4000b147984 */ /* 0x000e680000000800 */
[----:B------:R-:W1:Y:S04]  /*2260*/  LDS R22, [R11+-0x10] ;  /* 0xfffff0000b167984 */ /* 0x000e680000000800 */
[----:B------:R-:W1:Y:S04]  /*2270*/  LDS R24, [R11+-0x14] ;  /* 0xffffec000b187984 */ /* 0x000e680000000800 */
[----:B--2---:R-:W-:Y:S04]  /*2280*/  STS [R11+0xc], R4 ;  /* 0x00000c040b007388 */ /* 0x004fe80000000800 */
[----:B0-----:R-:W-:Y:S04]  /*2290*/  STS [R11+0x8], R12 ;  /* 0x0000080c0b007388 */ /* 0x001fe80000000800 */
[----:B---3--:R-:W-:Y:S04]  /*22a0*/  STS [R11+0x4], R14 ;  /* 0x0000040e0b007388 */ /* 0x008fe80000000800 */
[----:B----4-:R-:W-:Y:S04]  /*22b0*/  STS [R11], R16 ;  /* 0x000000100b007388 */ /* 0x010fe80000000800 */
[----:B-----5:R-:W-:Y:S04]  /*22c0*/  STS [R11+-0x4], R18 ;  /* 0xfffffc120b007388 */ /* 0x020fe80000000800 */
[----:B-1----:R-:W-:Y:S04]  /*22d0*/  STS [R11+-0x8], R20 ;  /* 0xfffff8140b007388 */ /* 0x002fe80000000800 */
[----:B------:R-:W-:Y:S04]  /*22e0*/  STS [R11+-0xc], R22 ;  /* 0xfffff4160b007388 */ /* 0x000fe80000000800 */
[----:B------:R0:W-:Y:S02]  /*22f0*/  STS [R11+-0x10], R24 ;  /* 0xfffff0180b007388 */ /* 0x0001e40000000800 */
[----:B0-----:R-:W-:Y:S01]  /*2300*/  VIADD R11, R11, 0xffffffe0 ;  /* 0xffffffe00b0b7836 */ /* 0x001fe20000000000 */
[----:B------:R-:W-:Y:S06]  /*2310*/  @P0 BRA `(.L_x_22) ;  /* 0xfffffffc00ac0947 */ /* 0x000fec000383ffff */
.L_x_21:
[----:B------:R-:W-:Y:S05]  /*2320*/  @!P1 BRA `(.L_x_20) ;  /* 0x00000000007c9947 */ /* 0x000fea0003800000 */
[----:B------:R-:W-:Y:S02]  /*2330*/  ISETP.GE.U32.AND P0, PT, R5, 0x4, PT ;  /* 0x000000040500780c */ /* 0x000fe40003f06070 */
[----:B------:R-:W-:-:S04]  /*2340*/  LOP3.LUT R11, R2, 0x3, RZ, 0xc0, !PT ;  /* 0x00000003020b7812 */ /* 0x000fc800078ec0ff */
[----:B------:R-:W-:-:S07]  /*2350*/  ISETP.NE.AND P1, PT, R11, RZ, PT ;  /* 0x000000ff0b00720c */ /* 0x000fce0003f25270 */
[----:B------:R-:W-:Y:S06]  /*2360*/  @!P0 BRA `(.L_x_23) ;  /* 0x00000000002c8947 */ /* 0x000fec0003800000 */
[----:B0-----:R-:W-:Y:S01]  /*2370*/  IADD3 R3, PT, PT, R9, UR4, RZ ;  /* 0x0000000409037c10 */ /* 0x001fe2000fffe0ff */
[----:B------:R-:W-:-:S04]  /*2380*/  UIADD3 UR4, UPT, UPT, UR4, -0x4, URZ ;  /* 0xfffffffc04047890 */ /* 0x000fc8000fffe0ff */
[----:B------:R-:W-:-:S05]  /*2390*/  IMAD R3, R3, 0x4, R8 ;  /* 0x0000000403037824 */ /* 0x000fca00078e0208 */
[----:B------:R-:W0:Y:S04]  /*23a0*/  LDS R4, [R3+-0x8] ;  /* 0xfffff80003047984 */ /* 0x000e280000000800 */
[----:B------:R-:W2:Y:S04]  /*23b0*/  LDS R12, [R3+-0xc] ;  /* 0xfffff400030c7984 */ /* 0x000ea80000000800 */
[----:B------:R-:W3:Y:S04]  /*23c0*/  LDS R14, [R3+-0x10] ;  /* 0xfffff000030e7984 */ /* 0x000ee80000000800 */
[----:B------:R-:W4:Y:S04]  /*23d0*/  LDS R16, [R3+-0x14] ;  /* 0xffffec0003107984 */ /* 0x000f280000000800 */
[----:B0-----:R0:W-:Y:S04]  /*23e0*/  STS [R3+-0x4], R4 ;  /* 0xfffffc0403007388 */ /* 0x0011e80000000800 */
[----:B--2---:R0:W-:Y:S04]  /*23f0*/  STS [R3+-0x8], R12 ;  /* 0xfffff80c03007388 */ /* 0x0041e80000000800 */
[----:B---3--:R0:W-:Y:S04]  /*2400*/  STS [R3+-0xc], R14 ;  /* 0xfffff40e03007388 */ /* 0x0081e80000000800 */
[----:B----4-:R0:W-:Y:S02]  /*2410*/  STS [R3+-0x10], R16 ;  /* 0xfffff01003007388 */ /* 0x0101e40000000800 */
.L_x_23:
[----:B------:R-:W-:Y:S05]  /*2420*/  @!P1 BRA `(.L_x_20) ;  /* 0x00000000003c9947 */ /* 0x000fea0003800000 */
[----:B------:R-:W-:Y:S02]  /*2430*/  ISETP.NE.AND P0, PT, R11, 0x1, PT ;  /* 0x000000010b00780c */ /* 0x000fe40003f05270 */
[----:B------:R-:W-:-:S04]  /*2440*/  LOP3.LUT R2, R2, 0x1, RZ, 0xc0, !PT ;  /* 0x0000000102027812 */ /* 0x000fc800078ec0ff */
[----:B------:R-:W-:-:S07]  /*2450*/  ISETP.NE.U32.AND P1, PT, R2, 0x1, PT ;  /* 0x000000010200780c */ /* 0x000fce0003f25070 */
[----:B------:R-:W-:Y:S06]  /*2460*/  @!P0 BRA `(.L_x_24) ;  /* 0x00000000001c8947 */ /* 0x000fec0003800000 */
[----:B0-----:R-:W-:Y:S01]  /*2470*/  IADD3 R3, PT, PT, R9, UR4, RZ ;  /* 0x0000000409037c10 */ /* 0x001fe2000fffe0ff */
[----:B------:R-:W-:-:S04]  /*2480*/  UIADD3 UR4, UPT, UPT, UR4, -0x2, URZ ;  /* 0xfffffffe04047890 */ /* 0x000fc8000fffe0ff */
[----:B------:R-:W-:-:S05]  /*2490*/  IMAD R4, R3, 0x4, R8 ;  /* 0x0000000403047824 */ /* 0x000fca00078e0208 */
[----:B------:R-:W0:Y:S04]  /*24a0*/  LDS R2, [R4+-0x8] ;  /* 0xfffff80004027984 */ /* 0x000e280000000800 */
[----:B------:R-:W2:Y:S04]  /*24b0*/  LDS R3, [R4+-0xc] ;  /* 0xfffff40004037984 */ /* 0x000ea80000000800 */
[----:B0-----:R3:W-:Y:S04]  /*24c0*/  STS [R4+-0x4], R2 ;  /* 0xfffffc0204007388 */ /* 0x0017e80000000800 */
[----:B--2---:R3:W-:Y:S02]  /*24d0*/  STS [R4+-0x8], R3 ;  /* 0xfffff80304007388 */ /* 0x0047e40000000800 */
.L_x_24:
[----:B0-----:R-:W-:-:S05]  /*24e0*/  @!P1 IADD3 R9, PT, PT, R9, UR4, RZ ;  /* 0x0000000409099c10 */ /* 0x001fca000fffe0ff */
[----:B------:R-:W-:-:S05]  /*24f0*/  @!P1 IMAD R9, R9, 0x4, R8 ;  /* 0x0000000409099824 */ /* 0x000fca00078e0208 */
[----:B---3--:R-:W0:Y:S04]  /*2500*/  @!P1 LDS R2, [R9+-0x8] ;  /* 0xfffff80009029984 */ /* 0x008e280000000800 */
[----:B0-----:R2:W-:Y:S02]  /*2510*/  @!P1 STS [R9+-0x4], R2 ;  /* 0xfffffc0209009388 */ /* 0x0015e40000000800 */
.L_x_20:
[----:B------:R-:W-:Y:S01]  /*2520*/  BAR.SYNC.DEFER_BLOCKING 0x0 ;  /* 0x0000000000007b1d */ /* 0x000fe20000010000 */
[----:B------:R-:W-:-:S13]  /*2530*/  ISETP.GE.AND P0, PT, R0, 0x1, PT ;  /* 0x000000010000780c */ /* 0x000fda0003f06270 */
[----:B0-----:R-:W-:Y:S05]  /*2540*/  @!P0 EXIT ;  /* 0x000000000000894d */ /* 0x001fea0003800000 */
[----:B------:R-:W-:Y:S01]  /*2550*/  ISETP.GE.U32.AND P1, PT, R0, 0x8, PT ;  /* 0x000000080000780c */ /* 0x000fe20003f26070 */
[----:B------:R-:W-:Y:S01]  /*2560*/  IMAD R10, R10, R0, RZ ;  /* 0x000000000a0a7224 */ /* 0x000fe200078e02ff */
[----:B------:R-:W-:Y:S02]  /*2570*/  LOP3.LUT R14, R0, 0x7, RZ, 0xc0, !PT ;  /* 0x00000007000e7812 */ /* 0x000fe400078ec0ff */
[----:B------:R-:W-:Y:S02]  /*2580*/  MOV R3, RZ ;  /* 0x000000ff00037202 */ /* 0x000fe40000000f00 */
[----:B------:R-:W-:-:S07]  /*2590*/  ISETP.NE.AND P0, PT, R14, RZ, PT ;  /* 0x000000ff0e00720c */ /* 0x000fce0003f05270 */
[----:B------:R-:W-:Y:S06]  /*25a0*/  @!P1 BRA `(.L_x_25) ;  /* 0x00000000007c9947 */ /* 0x000fec0003800000 */
[----:B--2---:R-:W0:Y:S01]  /*25b0*/  LDC.64 R2, c[0x0][0x3b0] ;  /* 0x0000ec00ff027b82 */ /* 0x004e220000000a00 */
[----:B------:R-:W-:Y:S01]  /*25c0*/  IADD3 R7, PT, PT, R7, 0x10, R8 ;  /* 0x0000001007077810 */ /* 0x000fe20007ffe008 */
[----:B0-----:R-:W-:Y:S01]  /*25d0*/  IMAD.WIDE.U32 R4, R10, 0x4, R2 ;  /* 0x000000040a047825 */ /* 0x001fe200078e0002 */
[----:B------:R-:W-:Y:S02]  /*25e0*/  LOP3.LUT R3, R0, 0x7ffffff8, RZ, 0xc0, !PT ;  /* 0x7ffffff800037812 */ /* 0x000fe400078ec0ff */
[----:B------:R-:W-:-:S03]  /*25f0*/  IADD3 R12, P1, PT, R4, 0x10, RZ ;  /* 0x00000010040c7810 */ /* 0x000fc60007f3e0ff */
[----:B------:R-:W-:Y:S01]  /*2600*/  IMAD.MOV R2, RZ, RZ, -R3 ;  /* 0x000000ffff027224 */ /* 0x000fe200078e0a03 */
[----:B------:R-:W-:-:S09]  /*2610*/  IADD3.X R25, PT, PT, RZ, R5, RZ, P1, !PT ;  /* 0x00000005ff197210 */ /* 0x000fd20000ffe4ff */
.L_x_26:
[----:B0-----:R-:W0:Y:S01]  /*2620*/  LDS R9, [R7+-0x10] ;  /* 0xfffff00007097984 */ /* 0x001e220000000800 */
[----:B------:R-:W-:Y:S01]  /*2630*/  IMAD.MOV.U32 R4, RZ, RZ, R12 ;  /* 0x000000ffff047224 */ /* 0x000fe200078e000c */
[----:B------:R-:W-:Y:S01]  /*2640*/  MOV R5, R25 ;  /* 0x0000001900057202 */ /* 0x000fe20000000f00 */
[----:B------:R-:W-:Y:S01]  /*2650*/  VIADD R2, R2, 0x8 ;  /* 0x0000000802027836 */ /* 0x000fe20000000000 */
[----:B------:R-:W2:Y:S02]  /*2660*/  LDS R11, [R7+-0xc] ;  /* 0xfffff400070b7984 */ /* 0x000ea40000000800 */
[----:B------:R-:W-:Y:S02]  /*2670*/  IADD3 R12, P2, PT, R4, 0x20, RZ ;  /* 0x00000020040c7810 */ /* 0x000fe40007f5e0ff */
[----:B------:R-:W3:Y:S01]  /*2680*/  LDS R13, [R7+-0x8] ;  /* 0xfffff800070d7984 */ /* 0x000ee20000000800 */
[----:B------:R-:W-:Y:S02]  /*2690*/  ISETP.NE.AND P1, PT, R2, RZ, PT ;  /* 0x000000ff0200720c */ /* 0x000fe40003f25270 */
[----:B------:R-:W-:Y:S01]  /*26a0*/  IADD3.X R25, PT, PT, RZ, R5, RZ, P2, !PT ;  /* 0x00000005ff197210 */ /* 0x000fe200017fe4ff */
[----:B------:R-:W4:Y:S04]  /*26b0*/  LDS R15, [R7+-0x4] ;  /* 0xfffffc00070f7984 */ /* 0x000f280000000800 */
[----:B------:R-:W5:Y:S04]  /*26c0*/  LDS R17, [R7] ;  /* 0x0000000007117984 */ /* 0x000f680000000800 */
[----:B-1----:R-:W1:Y:S04]  /*26d0*/  LDS R19, [R7+0x4] ;  /* 0x0000040007137984 */ /* 0x002e680000000800 */
[----:B------:R-:W1:Y:S04]  /*26e0*/  LDS R21, [R7+0x8] ;  /* 0x0000080007157984 */ /* 0x000e680000000800 */
[----:B------:R0:W1:Y:S02]  /*26f0*/  LDS R23, [R7+0xc] ;  /* 0x00000c0007177984 */ /* 0x0000640000000800 */
[----:B0-----:R-:W-:-:S02]  /*2700*/  VIADD R7, R7, 0x20 ;  /* 0x0000002007077836 */ /* 0x001fc40000000000 */
[----:B------:R0:W-:Y:S04]  /*2710*/  STG.E desc[UR10][R4.64+-0x10], R9 ;  /* 0xfffff00904007986 */ /* 0x0001e8000c10190a */
[----:B--2---:R0:W-:Y:S04]  /*2720*/  STG.E desc[UR10][R4.64+-0xc], R11 ;  /* 0xfffff40b04007986 */ /* 0x0041e8000c10190a */
[----:B---3--:R0:W-:Y:S04]  /*2730*/  STG.E desc[UR10][R4.64+-0x8], R13 ;  /* 0xfffff80d04007986 */ /* 0x0081e8000c10190a */
[----:B----4-:R0:W-:Y:S04]  /*2740*/  STG.E desc[UR10][R4.64+-0x4], R15 ;  /* 0xfffffc0f04007986 */ /* 0x0101e8000c10190a */
[----:B-----5:R0:W-:Y:S04]  /*2750*/  STG.E desc[UR10][R4.64], R17 ;  /* 0x0000001104007986 */ /* 0x0201e8000c10190a */
[----:B-1----:R0:W-:Y:S04]  /*2760*/  STG.E desc[UR10][R4.64+0x4], R19 ;  /* 0x0000041304007986 */ /* 0x0021e8000c10190a */
[----:B------:R0:W-:Y:S04]  /*2770*/  STG.E desc[UR10][R4.64+0x8], R21 ;  /* 0x0000081504007986 */ /* 0x0001e8000c10190a */
[----:B------:R0:W-:Y:S01]  /*2780*/  STG.E desc[UR10][R4.64+0xc], R23 ;  /* 0x00000c1704007986 */ /* 0x0001e2000c10190a */
[----:B------:R-:W-:Y:S05]  /*2790*/  @P1 BRA `(.L_x_26) ;  /* 0xfffffffc00a01947 */ /* 0x000fea000383ffff */
.L_x_25:
[----:B------:R-:W-:Y:S05]  /*27a0*/  @!P0 EXIT ;  /* 0x000000000000894d */ /* 0x000fea0003800000 */
[----:B------:R-:W-:Y:S02]  /*27b0*/  ISETP.GE.U32.AND P1, PT, R14, 0x4, PT ;  /* 0x000000040e00780c */ /* 0x000fe40003f26070 */
[----:B------:R-:W-:-:S04]  /*27c0*/  LOP3.LUT R16, R0, 0x3, RZ, 0xc0, !PT ;  /* 0x0000000300107812 */ /* 0x000fc800078ec0ff */
[----:B------:R-:W-:-:S07]  /*27d0*/  ISETP.NE.AND P0, PT, R16, RZ, PT ;  /* 0x000000ff1000720c */ /* 0x000fce0003f05270 */
[----:B------:R-:W-:Y:S06]  /*27e0*/  @!P1 BRA `(.L_x_27) ;  /* 0x0000000000489947 */ /* 0x000fec0003800000 */
[C---:B--2---:R-:W-:Y:S01]  /*27f0*/  LEA R2, R3.reuse, R6, 0x2 ;  /* 0x0000000603027211 */ /* 0x044fe200078e10ff */
[----:B0-----:R-:W0:Y:S01]  /*2800*/  LDC.64 R8, c[0x0][0x3b0] ;  /* 0x0000ec00ff087b82 */ /* 0x001e220000000a00 */
[----:B------:R-:W2:Y:S01]  /*2810*/  LDCU.64 UR4, c[0x0][0x3b0] ;  /* 0x00007600ff0477ac */ /* 0x000ea20008000a00 */
[C---:B------:R-:W-:Y:S01]  /*2820*/  IADD3 R12, P1, PT, R10.reuse, R3, RZ ;  /* 0x000000030a0c7210 */ /* 0x040fe20007f3e0ff */
[----:B------:R-:W-:Y:S01]  /*2830*/  IMAD.IADD R5, R10, 0x1, R3 ;  /* 0x000000010a057824 */ /* 0x000fe200078e0203 */
[----:B------:R-:W3:Y:S01]  /*2840*/  LDS R7, [R2] ;  /* 0x0000000002077984 */ /* 0x000ee20000000800 */
[----:B------:R-:W-:Y:S01]  /*2850*/  VIADD R3, R3, 0x4 ;  /* 0x0000000403037836 */ /* 0x000fe20000000000 */
[----:B------:R-:W-:Y:S02]  /*2860*/  IADD3.X R17, PT, PT, RZ, RZ, RZ, P1, !PT ;  /* 0x000000ffff117210 */ /* 0x000fe40000ffe4ff */
[----:B------:R-:W4:Y:S04]  /*2870*/  LDS R11, [R2+0x4] ;  /* 0x00000400020b7984 */ /* 0x000f280000000800 */
[----:B------:R-:W5:Y:S04]  /*2880*/  LDS R13, [R2+0x8] ;  /* 0x00000800020d7984 */ /* 0x000f680000000800 */
[----:B------:R-:W1:Y:S01]  /*2890*/  LDS R15, [R2+0xc] ;  /* 0x00000c00020f7984 */ /* 0x000e620000000800 */
[----:B--2---:R-:W-:Y:S01]  /*28a0*/  LEA R4, P1, R12, UR4, 0x2 ;  /* 0x000000040c047c11 */ /* 0x004fe2000f8210ff */
[----:B0-----:R-:W-:-:S03]  /*28b0*/  IMAD.WIDE.U32 R8, R5, 0x4, R8 ;  /* 0x0000000405087825 */ /* 0x001fc600078e0008 */
[----:B------:R-:W-:Y:S02]  /*28c0*/  LEA.HI.X R5, R12, UR5, R17, 0x2, P1 ;  /* 0x000000050c057c11 */ /* 0x000fe400088f1411 */
[----:B---3--:R3:W-:Y:S04]  /*28d0*/  STG.E desc[UR10][R8.64], R7 ;  /* 0x0000000708007986 */ /* 0x0087e8000c10190a */
[----:B----4-:R3:W-:Y:S04]  /*28e0*/  STG.E desc[UR10][R4.64+0x4], R11 ;  /* 0x0000040b04007986 */ /* 0x0107e8000c10190a */
[----:B-----5:R3:W-:Y:S04]  /*28f0*/  STG.E desc[UR10][R4.64+0x8], R13 ;  /* 0x0000080d04007986 */ /* 0x0207e8000c10190a */
[----:B-1----:R3:W-:Y:S02]  /*2900*/  STG.E desc[UR10][R4.64+0xc], R15 ;  /* 0x00000c0f04007986 */ /* 0x0027e4000c10190a */
.L_x_27:
[----:B------:R-:W-:Y:S05]  /*2910*/  @!P0 EXIT ;  /* 0x000000000000894d */ /* 0x000fea0003800000 */
[----:B------:R-:W-:Y:S02]  /*2920*/  ISETP.NE.AND P1, PT, R16, 0x1, PT ;  /* 0x000000011000780c */ /* 0x000fe40003f25270 */
[----:B------:R-:W-:-:S04]  /*2930*/  LOP3.LUT R0, R0, 0x1, RZ, 0xc0, !PT ;  /* 0x0000000100007812 */ /* 0x000fc800078ec0ff */
[----:B------:R-:W-:-:S07]  /*2940*/  ISETP.NE.U32.AND P0, PT, R0, 0x1, PT ;  /* 0x000000010000780c */ /* 0x000fce0003f05070 */
[----:B------:R-:W-:Y:S06]  /*2950*/  @!P1 BRA `(.L_x_28) ;  /* 0x0000000000389947 */ /* 0x000fec0003800000 */
[C---:B------:R-:W-:Y:S01]  /*2960*/  LEA R0, R3.reuse, R6, 0x2 ;  /* 0x0000000603007211 */ /* 0x040fe200078e10ff */
[----:B0--3--:R-:W0:Y:S01]  /*2970*/  LDC.64 R4, c[0x0][0x3b0] ;  /* 0x0000ec00ff047b82 */ /* 0x009e220000000a00 */
[----:B------:R-:W3:Y:S01]  /*2980*/  LDCU.64 UR4, c[0x0][0x3b0] ;  /* 0x00007600ff0477ac */ /* 0x000ee20008000a00 */
[C---:B--2---:R-:W-:Y:S01]  /*2990*/  IADD3 R2, P1, PT, R10.reuse, R3, RZ ;  /* 0x000000030a027210 */ /* 0x044fe20007f3e0ff */
[----:B------:R-:W-:Y:S01]  /*29a0*/  IMAD.IADD R9, R10, 0x1, R3 ;  /* 0x000000010a097824 */ /* 0x000fe200078e0203 */
[----:B------:R-:W2:Y:S01]  /*29b0*/  LDS R7, [R0] ;  /* 0x0000000000077984 */ /* 0x000ea20000000800 */
[----:B------:R-:W-:Y:S01]  /*29c0*/  VIADD R3, R3, 0x2 ;  /* 0x0000000203037836 */ /* 0x000fe20000000000 */
[----:B------:R-:W-:Y:S02]  /*29d0*/  IADD3.X R13, PT, PT, RZ, RZ, RZ, P1, !PT ;  /* 0x000000ffff0d7210 */ /* 0x000fe40000ffe4ff */
[----:B------:R-:W4:Y:S01]  /*29e0*/  LDS R11, [R0+0x4] ;  /* 0x00000400000b7984 */ /* 0x000f220000000800 */
[----:B---3--:R-:W-:Y:S01]  /*29f0*/  LEA R8, P1, R2, UR4, 0x2 ;  /* 0x0000000402087c11 */ /* 0x008fe2000f8210ff */
[----:B0-----:R-:W-:-:S03]  /*2a00*/  IMAD.WIDE.U32 R4, R9, 0x4, R4 ;  /* 0x0000000409047825 */ /* 0x001fc600078e0004 */
[----:B------:R-:W-:Y:S02]  /*2a10*/  LEA.HI.X R9, R2, UR5, R13, 0x2, P1 ;  /* 0x0000000502097c11 */ /* 0x000fe400088f140d */
[----:B--2---:R0:W-:Y:S04]  /*2a20*/  STG.E desc[UR10][R4.64], R7 ;  /* 0x0000000704007986 */ /* 0x0041e8000c10190a */
[----:B----4-:R0:W-:Y:S03]  /*2a30*/  STG.E desc[UR10][R8.64+0x4], R11 ;  /* 0x0000040b08007986 */ /* 0x0101e6000c10190a */
.L_x_28:
[----:B------:R-:W-:Y:S05]  /*2a40*/  @P0 EXIT ;  /* 0x000000000000094d */ /* 0x000fea0003800000 */
[----:B-1----:R-:W-:Y:S01]  /*2a50*/  LEA R6, R3, R6, 0x2 ;  /* 0x0000000603067211 */ /* 0x002fe200078e10ff */
[----:B0--3--:R-:W2:Y:S01]  /*2a60*/  LDC.64 R4, c[0x0][0x3b0] ;  /* 0x0000ec00ff047b82 */ /* 0x009ea20000000a00 */
[----:B------:R-:W-:-:S03]  /*2a70*/  IMAD.IADD R3, R10, 0x1, R3 ;  /* 0x000000010a037824 */ /* 0x000fc600078e0203 */
[----:B------:R-:W0:Y:S01]  /*2a80*/  LDS R7, [R6] ;  /* 0x0000000006077984 */ /* 0x000e220000000800 */
[----:B--2---:R-:W-:-:S05]  /*2a90*/  IMAD.WIDE.U32 R2, R3, 0x4, R4 ;  /* 0x0000000403027825 */ /* 0x004fca00078e0004 */
[----:B0-----:R-:W-:Y:S01]  /*2aa0*/  STG.E desc[UR10][R2.64], R7 ;  /* 0x0000000702007986 */ /* 0x001fe2000c10190a */
[----:B------:R-:W-:Y:S05]  /*2ab0*/  EXIT ;  /* 0x000000000000794d */ /* 0x000fea0003800000 */
        .weak           $__internal_0_$__cuda_sm3x_div_rn_noftz_f32_slowpath
        .type           $__internal_0_$__cuda_sm3x_div_rn_noftz_f32_slowpath,@function
        .size           $__internal_0_$__cuda_sm3x_div_rn_noftz_f32_slowpath,(.L_x_63 - $__internal_0_$__cuda_sm3x_div_rn_noftz_f32_slowpath)
$__internal_0_$__cuda_sm3x_div_rn_noftz_f32_slowpath:
[----:B------:R-:W-:Y:S01]  /*2ac0*/  SHF.R.U32.HI R5, RZ, 0x17, R12 ;  /* 0x00000017ff057819 */ /* 0x000fe2000001160c */
[----:B------:R-:W-:Y:S01]  /*2ad0*/  BSSY.RECONVERGENT B1, `(.L_x_29) ;  /* 0x0000063000017945 */ /* 0x000fe20003800200 */
[----:B------:R-:W-:Y:S02]  /*2ae0*/  SHF.R.U32.HI R0, RZ, 0x17, R3 ;  /* 0x00000017ff007819 */ /* 0x000fe40000011603 */
[----:B------:R-:W-:Y:S02]  /*2af0*/  LOP3.LUT R5, R5, 0xff, RZ, 0xc0, !PT ;  /* 0x000000ff05057812 */ /* 0x000fe400078ec0ff */
[----:B------:R-:W-:Y:S02]  /*2b00*/  LOP3.LUT R16, R0, 0xff, RZ, 0xc0, !PT ;  /* 0x000000ff00107812 */ /* 0x000fe400078ec0ff */
[----:B------:R-:W-:-:S03]  /*2b10*/  IADD3 R13, PT, PT, R5, -0x1, RZ ;  /* 0xffffffff050d7810 */ /* 0x000fc60007ffe0ff */
[----:B------:R-:W-:Y:S01]  /*2b20*/  VIADD R14, R16, 0xffffffff ;  /* 0xffffffff100e7836 */ /* 0x000fe20000000000 */
[----:B------:R-:W-:-:S04]  /*2b30*/  ISETP.GT.U32.AND P0, PT, R13, 0xfd, PT ;  /* 0x000000fd0d00780c */ /* 0x000fc80003f04070 */
[----:B------:R-:W-:-:S13]  /*2b40*/  ISETP.GT.U32.OR P0, PT, R14, 0xfd, P0 ;  /* 0x000000fd0e00780c */ /* 0x000fda0000704470 */
[----:B------:R-:W-:Y:S01]  /*2b50*/  @!P0 MOV R4, RZ ;  /* 0x000000ff00048202 */ /* 0x000fe20000000f00 */
[----:B------:R-:W-:Y:S06]  /*2b60*/  @!P0 BRA `(.L_x_30) ;  /* 0x0000000000608947 */ /* 0x000fec0003800000 */
[----:B------:R-:W-:Y:S01]  /*2b70*/  FSETP.GTU.FTZ.AND P0, PT, |R3|, +INF , PT ;  /* 0x7f8000000300780b */ /* 0x000fe20003f1c200 */
[----:B------:R-:W-:Y:S01]  /*2b80*/  IMAD.MOV.U32 R0, RZ, RZ, R12 ;  /* 0x000000ffff007224 */ /* 0x000fe200078e000c */
[----:B------:R-:W-:-:S04]  /*2b90*/  FSETP.GTU.FTZ.AND P1, PT, |R12|, +INF , PT ;  /* 0x7f8000000c00780b */ /* 0x000fc80003f3c200 */
[----:B------:R-:W-:-:S13]  /*2ba0*/  PLOP3.LUT P0, PT, P0, P1, PT, 0xf8, 0x8f ;  /* 0x00000000008f781c */ /* 0x000fda0000703f70 */
[----:B------:R-:W-:Y:S05]  /*2bb0*/  @P0 BRA `(.L_x_31) ;  /* 0x00000004004c0947 */ /* 0x000fea0003800000 */
[----:B------:R-:W-:-:S13]  /*2bc0*/  LOP3.LUT P0, RZ, R12, 0x7fffffff, R3, 0xc8, !PT ;  /* 0x7fffffff0cff7812 */ /* 0x000fda000780c803 */
[----:B------:R-:W-:Y:S05]  /*2bd0*/  @!P0 BRA `(.L_x_32) ;  /* 0x00000004003c8947 */ /* 0x000fea0003800000 */
[C---:B------:R-:W-:Y:S02]  /*2be0*/  FSETP.NEU.FTZ.AND P2, PT, |R3|.reuse, +INF , PT ;  /* 0x7f8000000300780b */ /* 0x040fe40003f5d200 */
[----:B------:R-:W-:Y:S02]  /*2bf0*/  FSETP.NEU.FTZ.AND P1, PT, |R0|, +INF , PT ;  /* 0x7f8000000000780b */ /* 0x000fe40003f3d200 */
[----:B------:R-:W-:-:S11]  /*2c00*/  FSETP.NEU.FTZ.AND P0, PT, |R3|, +INF , PT ;  /* 0x7f8000000300780b */ /* 0x000fd60003f1d200 */
[----:B------:R-:W-:Y:S05]  /*2c10*/  @!P1 BRA !P2, `(.L_x_32) ;  /* 0x00000004002c9947 */ /* 0x000fea0005000000 */
[----:B------:R-:W-:-:S04]  /*2c20*/  LOP3.LUT P2, RZ, R3, 0x7fffffff, RZ, 0xc0, !PT ;  /* 0x7fffffff03ff7812 */ /* 0x000fc8000784c0ff */
[----:B------:R-:W-:-:S13]  /*2c30*/  PLOP3.LUT P1, PT, P1, P2, PT, 0x2f, 0xf2 ;  /* 0x0000000000f2781c */ /* 0x000fda0000f24577 */
[----:B------:R-:W-:Y:S05]  /*2c40*/  @P1 BRA `(.L_x_33) ;  /* 0x0000000400181947 */ /* 0x000fea0003800000 */
[----:B------:R-:W-:-:S04]  /*2c50*/  LOP3.LUT P1, RZ, R12, 0x7fffffff, RZ, 0xc0, !PT ;  /* 0x7fffffff0cff7812 */ /* 0x000fc8000782c0ff */
[----:B------:R-:W-:-:S13]  /*2c60*/  PLOP3.LUT P0, PT, P0, P1, PT, 0x2f, 0xf2 ;  /* 0x0000000000f2781c */ /* 0x000fda0000702577 */
[----:B------:R-:W-:Y:S05]  /*2c70*/  @P0 BRA `(.L_x_34) ;  /* 0x0000000400000947 */ /* 0x000fea0003800000 */
[----:B------:R-:W-:Y:S02]  /*2c80*/  ISETP.GE.AND P0, PT, R14, RZ, PT ;  /* 0x000000ff0e00720c */ /* 0x000fe40003f06270 */
[----:B------:R-:W-:-:S11]  /*2c90*/  ISETP.GE.AND P1, PT, R13, RZ, PT ;  /* 0x000000ff0d00720c */ /* 0x000fd60003f26270 */
[----:B------:R-:W-:Y:S01]  /*2ca0*/  @P0 MOV R4, RZ ;  /* 0x000000ff00040202 */ /* 0x000fe20000000f00 */
[----:B------:R-:W-:Y:S02]  /*2cb0*/  @!P0 IMAD.MOV.U32 R4, RZ, RZ, -0x40 ;  /* 0xffffffc0ff048424 */ /* 0x000fe400078e00ff */
[----:B------:R-:W-:Y:S01]  /*2cc0*/  @!P0 FFMA R3, R3, 1.84467440737095516160e+19, RZ ;  /* 0x5f80000003038823 */ /* 0x000fe200000000ff */
[----:B------:R-:W-:Y:S02]  /*2cd0*/  @!P1 FFMA R12, R0, 1.84467440737095516160e+19, RZ ;  /* 0x5f800000000c9823 */ /* 0x000fe400000000ff */
[----:B------:R-:W-:-:S07]  /*2ce0*/  @!P1 IADD3 R4, PT, PT, R4, 0x40, RZ ;  /* 0x0000004004049810 */ /* 0x000fce0007ffe0ff */
.L_x_30:
[----:B------:R-:W-:Y:S01]  /*2cf0*/  LEA R13, R5, 0xc0800000, 0x17 ;  /* 0xc0800000050d7811 */ /* 0x000fe200078eb8ff */
[----:B------:R-:W-:Y:S04]  /*2d00*/  BSSY.RECONVERGENT B2, `(.L_x_35) ;  /* 0x0000036000027945 */ /* 0x000fe80003800200 */
[----:B------:R-:W-:Y:S01]  /*2d10*/  IMAD.IADD R13, R12, 0x1, -R13 ;  /* 0x000000010c0d7824 */ /* 0x000fe200078e0a0d */
[----:B------:R-:W-:-:S03]  /*2d20*/  IADD3 R12, PT, PT, R16, -0x7f, RZ ;  /* 0xffffff81100c7810 */ /* 0x000fc60007ffe0ff */
[----:B------:R-:W0:Y:S01]  /*2d30*/  MUFU.RCP R14, R13 ;  /* 0x0000000d000e7308 */ /* 0x000e220000001000 */
[----:B------:R-:W-:Y:S01]  /*2d40*/  FADD.FTZ R15, -R13, -RZ ;  /* 0x800000ff0d0f7221 */ /* 0x000fe20000010100 */
[C---:B------:R-:W-:Y:S01]  /*2d50*/  IMAD R0, R12.reuse, -0x800000, R3 ;  /* 0xff8000000c007824 */ /* 0x040fe200078e0203 */
[----:B------:R-:W-:-:S05]  /*2d60*/  IADD3 R5, PT, PT, R12, 0x7f, -R5 ;  /* 0x0000007f0c057810 */ /* 0x000fca0007ffe805 */
[----:B------:R-:W-:Y:S02]  /*2d70*/  IMAD.IADD R5, R5, 0x1, R4 ;  /* 0x0000000105057824 */ /* 0x000fe400078e0204 */
[----:B0-----:R-:W-:-:S04]  /*2d80*/  FFMA R17, R14, R15, 1 ;  /* 0x3f8000000e117423 */ /* 0x001fc8000000000f */
[----:B------:R-:W-:-:S04]  /*2d90*/  FFMA R16, R14, R17, R14 ;  /* 0x000000110e107223 */ /* 0x000fc8000000000e */
[----:B------:R-:W-:-:S04]  /*2da0*/  FFMA R3, R0, R16, RZ ;  /* 0x0000001000037223 */ /* 0x000fc800000000ff */
[----:B------:R-:W-:-:S04]  /*2db0*/  FFMA R14, R15, R3, R0 ;  /* 0x000000030f0e7223 */ /* 0x000fc80000000000 */
[----:B------:R-:W-:-:S04]  /*2dc0*/  FFMA R17, R16, R14, R3 ;  /* 0x0000000e10117223 */ /* 0x000fc80000000003 */
[----:B------:R-:W-:-:S04]  /*2dd0*/  FFMA R14, R15, R17, R0 ;  /* 0x000000110f0e7223 */ /* 0x000fc80000000000 */
[----:B------:R-:W-:-:S05]  /*2de0*/  FFMA R0, R16, R14, R17 ;  /* 0x0000000e10007223 */ /* 0x000fca0000000011 */
[----:B------:R-:W-:-:S04]  /*2df0*/  SHF.R.U32.HI R3, RZ, 0x17, R0 ;  /* 0x00000017ff037819 */ /* 0x000fc80000011600 */
[----:B------:R-:W-:-:S04]  /*2e00*/  LOP3.LUT R3, R3, 0xff, RZ, 0xc0, !PT ;  /* 0x000000ff03037812 */ /* 0x000fc800078ec0ff */
[----:B------:R-:W-:-:S05]  /*2e10*/  IADD3 R13, PT, PT, R3, R5, RZ ;  /* 0x00000005030d7210 */ /* 0x000fca0007ffe0ff */
[----:B------:R-:W-:-:S05]  /*2e20*/  VIADD R3, R13, 0xffffffff ;  /* 0xffffffff0d037836 */ /* 0x000fca0000000000 */
[----:B------:R-:W-:-:S13]  /*2e30*/  ISETP.GE.U32.AND P0, PT, R3, 0xfe, PT ;  /* 0x000000fe0300780c */ /* 0x000fda0003f06070 */
[----:B------:R-:W-:Y:S05]  /*2e40*/  @!P0 BRA `(.L_x_36) ;  /* 0x0000000000808947 */ /* 0x000fea0003800000 */
[----:B------:R-:W-:-:S13]  /*2e50*/  ISETP.GT.AND P0, PT, R13, 0xfe, PT ;  /* 0x000000fe0d00780c */ /* 0x000fda0003f04270 */
[----:B------:R-:W-:Y:S05]  /*2e60*/  @P0 BRA `(.L_x_37) ;  /* 0x00000000006c0947 */ /* 0x000fea0003800000 */
[----:B------:R-:W-:-:S13]  /*2e70*/  ISETP.GE.AND P0, PT, R13, 0x1, PT ;  /* 0x000000010d00780c */ /* 0x000fda0003f06270 */
[----:B------:R-:W-:Y:S05]  /*2e80*/  @P0 BRA `(.L_x_38) ;  /* 0x0000000000740947 */ /* 0x000fea0003800000 */
[----:B------:R-:W-:Y:S02]  /*2e90*/  ISETP.GE.AND P0, PT, R13, -0x18, PT ;  /* 0xffffffe80d00780c */ /* 0x000fe40003f06270 */
[----:B------:R-:W-:-:S11]  /*2ea0*/  LOP3.LUT R0, R0, 0x80000000, RZ, 0xc0, !PT ;  /* 0x8000000000007812 */ /* 0x000fd600078ec0ff */
[----:B------:R-:W-:Y:S05]  /*2eb0*/  @!P0 BRA `(.L_x_38) ;  /* 0x0000000000688947 */ /* 0x000fea0003800000 */
[CCC-:B------:R-:W-:Y:S01]  /*2ec0*/  FFMA.RZ R3, R16.reuse, R14.reuse, R17.reuse ;  /* 0x0000000e10037223 */ /* 0x1c0fe2000000c011 */
[C---:B------:R-:W-:Y:S01]  /*2ed0*/  IADD3 R12, PT, PT, R13.reuse, 0x20, RZ ;  /* 0x000000200d0c7810 */ /* 0x040fe20007ffe0ff */
[CCC-:B------:R-:W-:Y:S01]  /*2ee0*/  FFMA.RM R4, R16.reuse, R14.reuse, R17.reuse ;  /* 0x0000000e10047223 */ /* 0x1c0fe20000004011 */
[----:B------:R-:W-:Y:S02]  /*2ef0*/  ISETP.NE.AND P2, PT, R13, RZ, PT ;  /* 0x000000ff0d00720c */ /* 0x000fe40003f45270 */
[----:B------:R-:W-:Y:S01]  /*2f00*/  LOP3.LUT R5, R3, 0x7fffff, RZ, 0xc0, !PT ;  /* 0x007fffff03057812 */ /* 0x000fe200078ec0ff */
[----:B------:R-:W-:Y:S01]  /*2f10*/  FFMA.RP R3, R16, R14, R17 ;  /* 0x0000000e10037223 */ /* 0x000fe20000008011 */
[----:B------:R-:W-:Y:S01]  /*2f20*/  ISETP.NE.AND P1, PT, R13, RZ, PT ;  /* 0x000000ff0d00720c */ /* 0x000fe20003f25270 */
[----:B------:R-:W-:Y:S01]  /*2f30*/  IMAD.MOV R13, RZ, RZ, -R13 ;  /* 0x000000ffff0d7224 */ /* 0x000fe200078e0a0d */
[----:B------:R-:W-:Y:S02]  /*2f40*/  LOP3.LUT R5, R5, 0x800000, RZ, 0xfc, !PT ;  /* 0x0080000005057812 */ /* 0x000fe400078efcff */
[----:B------:R-:W-:-:S02]  /*2f50*/  FSETP.NEU.FTZ.AND P0, PT, R3, R4, PT ;  /* 0x000000040300720b */ /* 0x000fc40003f1d000 */
[----:B------:R-:W-:Y:S02]  /*2f60*/  SHF.L.U32 R12, R5, R12, RZ ;  /* 0x0000000c050c7219 */ /* 0x000fe400000006ff */
[----:B------:R-:W-:Y:S02]  /*2f70*/  SEL R4, R13, RZ, P2 ;  /* 0x000000ff0d047207 */ /* 0x000fe40001000000 */
[----:B------:R-:W-:Y:S02]  /*2f80*/  ISETP.NE.AND P1, PT, R12, RZ, P1 ;  /* 0x000000ff0c00720c */ /* 0x000fe40000f25270 */
[----:B------:R-:W-:Y:S02]  /*2f90*/  SHF.R.U32.HI R4, RZ, R4, R5 ;  /* 0x00000004ff047219 */ /* 0x000fe40000011605 */
[----:B------:R-:W-:Y:S02]  /*2fa0*/  PLOP3.LUT P0, PT, P0, P1, PT, 0xf8, 0x8f ;  /* 0x00000000008f781c */ /* 0x000fe40000703f70 */
[----:B------:R-:W-:-:S02]  /*2fb0*/  SHF.R.U32.HI R12, RZ, 0x1, R4 ;  /* 0x00000001ff0c7819 */ /* 0x000fc40000011604 */
[----:B------:R-:W-:-:S04]  /*2fc0*/  SEL R3, RZ, 0x1, !P0 ;  /* 0x00000001ff037807 */ /* 0x000fc80004000000 */
[----:B------:R-:W-:-:S04]  /*2fd0*/  LOP3.LUT R3, R3, 0x1, R12, 0xf8, !PT ;  /* 0x0000000103037812 */ /* 0x000fc800078ef80c */
[----:B------:R-:W-:-:S04]  /*2fe0*/  LOP3.LUT R3, R3, R4, RZ, 0xc0, !PT ;  /* 0x0000000403037212 */ /* 0x000fc800078ec0ff */
[----:B------:R-:W-:-:S04]  /*2ff0*/  IADD3 R3, PT, PT, R12, R3, RZ ;  /* 0x000000030c037210 */ /* 0x000fc80007ffe0ff */
[----:B------:R-:W-:Y:S01]  /*3000*/  LOP3.LUT R0, R3, R0, RZ, 0xfc, !PT ;  /* 0x0000000003007212 */ /* 0x000fe200078efcff */
[----:B------:R-:W-:Y:S06]  /*3010*/  BRA `(.L_x_38) ;  /* 0x0000000000107947 */ /* 0x000fec0003800000 */
.L_x_37:
[----:B------:R-:W-:-:S04]  /*3020*/  LOP3.LUT R0, R0, 0x80000000, RZ, 0xc0, !PT ;  /* 0x8000000000007812 */ /* 0x000fc800078ec0ff */
[----:B------:R-:W-:Y:S01]  /*3030*/  LOP3.LUT R0, R0, 0x7f800000, RZ, 0xfc, !PT ;  /* 0x7f80000000007812 */ /* 0x000fe200078efcff */
[----:B------:R-:W-:Y:S06]  /*3040*/  BRA `(.L_x_38) ;  /* 0x0000000000047947 */ /* 0x000fec0003800000 */
.L_x_36:
[----:B------:R-:W-:-:S07]  /*3050*/  IMAD R0, R5, 0x800000, R0 ;  /* 0x0080000005007824 */ /* 0x000fce00078e0200 */
.L_x_38:
[----:B------:R-:W-:Y:S05]  /*3060*/  BSYNC.RECONVERGENT B2 ;  /* 0x0000000000027941 */ /* 0x000fea0003800200 */
.L_x_35:
[----:B------:R-:W-:Y:S05]  /*3070*/  BRA `(.L_x_39) ;  /* 0x0000000000207947 */ /* 0x000fea0003800000 */
.L_x_34:
[----:B------:R-:W-:-:S04]  /*3080*/  LOP3.LUT R0, R12, 0x80000000, R3, 0x48, !PT ;  /* 0x800000000c007812 */ /* 0x000fc800078e4803 */
[----:B------:R-:W-:Y:S01]  /*3090*/  LOP3.LUT R0, R0, 0x7f800000, RZ, 0xfc, !PT ;  /* 0x7f80000000007812 */ /* 0x000fe200078efcff */
[----:B------:R-:W-:Y:S06]  /*30a0*/  BRA `(.L_x_39) ;  /* 0x0000000000147947 */ /* 0x000fec0003800000 */
.L_x_33:
[----:B------:R-:W-:Y:S01]  /*30b0*/  LOP3.LUT R0, R12, 0x80000000, R3, 0x48, !PT ;  /* 0x800000000c007812 */ /* 0x000fe200078e4803 */
[----:B------:R-:W-:Y:S06]  /*30c0*/  BRA `(.L_x_39) ;  /* 0x00000000000c7947 */ /* 0x000fec0003800000 */
.L_x_32:
[----:B------:R-:W0:Y:S01]  /*30d0*/  MUFU.RSQ R0, -QNAN ;  /* 0xffc0000000007908 */ /* 0x000e220000001400 */
[----:B------:R-:W-:Y:S05]  /*30e0*/  BRA `(.L_x_39) ;  /* 0x0000000000047947 */ /* 0x000fea0003800000 */
.L_x_31:
[----:B------:R-:W-:-:S07]  /*30f0*/  FADD.FTZ R0, R3, R0 ;  /* 0x0000000003007221 */ /* 0x000fce0000010000 */
.L_x_39:
[----:B------:R-:W-:Y:S05]  /*3100*/  BSYNC.RECONVERGENT B1 ;  /* 0x0000000000017941 */ /* 0x000fea0003800200 */
.L_x_29:
[----:B------:R-:W-:-:S04]  /*3110*/  HFMA2 R3, -RZ, RZ, 0, 0 ;  /* 0x00000000ff037431 */ /* 0x000fc800000001ff */
[----:B0-----:R-:W-:Y:S05]  /*3120*/  RET.REL.NODEC R2 `(annealing_module) ;  /* 0xffffffcc02b47950 */ /* 0x001fea0003c3ffff */
.L_x_40:
[----:B------:R-:W-:-:S00]  /*3130*/  BRA `(.L_x_40) ;  /* 0xfffffffc00fc7947 */ /* 0x000fc0000383ffff */
[----:B------:R-:W-:-:S00]  /*3140*/  NOP ;  /* 0x0000000000007918 */ /* 0x000fc00000000000 */
        /* <DEDUP_REMOVED lines=11> */
.L_x_63:


//--------------------- .text.calculate_cut_val   --------------------------
	.section	.text.calculate_cut_val,"ax",@progbits
	.align	128
        .global         calculate_cut_val
        .type           calculate_cut_val,@function
        .size           calculate_cut_val,(.L_x_65 - calculate_cut_val)
        .other          calculate_cut_val,@"STO_CUDA_ENTRY STV_DEFAULT"
calculate_cut_val:
.text.calculate_cut_val:
[----:B------:R-:W-:Y:S01]  /*0000*/  LDC R1, c[0x0][0x37c] ;  /* 0x0000df00ff017b82 */ /* 0x000fe20000000800 */
[----:B------:R-:W0:Y:S07]  /*0010*/  S2R R0, SR_TID.Y ;  /* 0x0000000000007919 */ /* 0x000e2e0000002200 */
[----:B------:R-:W1:Y:S01]  /*0020*/  S2UR UR5, SR_CgaCtaId ;  /* 0x00000000000579c3 */ /* 0x000e620000008800 */
[----:B------:R-:W2:Y:S01]  /*0030*/  LDCU UR9, c[0x0][0x364] ;  /* 0x00006c80ff0977ac */ /* 0x000ea20008000800 */
[----:B------:R-:W-:Y:S01]  /*0040*/  BSSY.RECONVERGENT B1, `(.L_x_41) ;  /* 0x00000d4000017945 */ /* 0x000fe20003800200 */
[----:B------:R-:W-:Y:S01]  /*0050*/  UMOV UR4, 0x400 ;  /* 0x0000040000047882 */ /* 0x000fe20000000000 */
[----:B------:R-:W3:Y:S04]  /*0060*/  LDCU.64 UR10, c[0x0][0x358] ;  /* 0x00006b00ff0a77ac */ /* 0x000ee80008000a00 */
[----:B------:R-:W2:Y:S08]  /*0070*/  S2UR UR6, SR_CTAID.Y ;  /* 0x00000000000679c3 */ /* 0x000eb00000002600 */
[----:B------:R-:W4:Y:S01]  /*0080*/  LDC R11, c[0x0][0x380] ;  /* 0x0000e000ff0b7b82 */ /* 0x000f220000000800 */
[----:B-1----:R-:W-:-:S07]  /*0090*/  ULEA UR4, UR5, UR4, 0x18 ;  /* 0x0000000405047291 */ /* 0x002fce000f8ec0ff */
[----:B------:R-:W1:Y:S01]  /*00a0*/  LDC R3, c[0x0][0x374] ;  /* 0x0000dd00ff037b82 */ /* 0x000e620000000800 */
[C---:B0-----:R-:W-:Y:S01]  /*00b0*/  LEA R2, R0.reuse, UR4, 0x2 ;  /* 0x0000000400027c11 */ /* 0x041fe2000f8e10ff */
[----:B--2---:R-:W-:Y:S01]  /*00c0*/  UIMAD UR4, UR6, UR9, URZ ;  /* 0x00000009060472a4 */ /* 0x004fe2000f8e02ff */
[----:B------:R-:W0:Y:S03]  /*00d0*/  LDCU.64 UR6, c[0x0][0x388] ;  /* 0x00007100ff0677ac */ /* 0x000e260008000a00 */
[----:B------:R2:W-:Y:S02]  /*00e0*/  STS [R2], RZ ;  /* 0x000000ff02007388 */ /* 0x0005e40000000800 */
[----:B------:R-:W-:-:S04]  /*00f0*/  IADD3 R4, PT, PT, R0, UR4, RZ ;  /* 0x0000000400047c10 */ /* 0x000fc8000fffe0ff */
[----:B----4-:R-:W-:-:S13]  /*0100*/  ISETP.GE.AND P0, PT, R4, R11, PT ;  /* 0x0000000b0400720c */ /* 0x010fda0003f06270 */
[----:B0-23--:R-:W-:Y:S05]  /*0110*/  @P0 BRA `(.L_x_42) ;  /* 0x0000000c00180947 */ /* 0x00dfea0003800000 */
[----:B------:R-:W-:Y:S01]  /*0120*/  ULOP3.LUT UR5, URZ, UR4, URZ, 0x33, !UPT ;  /* 0x00000004ff057292 */ /* 0x000fe2000f8e33ff */
[----:B-1----:R-:W-:Y:S02]  /*0130*/  IMAD R3, R3, UR9, RZ ;  /* 0x0000000903037c24 */ /* 0x002fe4000f8e02ff */
[----:B------:R-:W-:Y:S01]  /*0140*/  HFMA2 R6, -RZ, RZ, 0, 0 ;  /* 0x00000000ff067431 */ /* 0x000fe200000001ff */
[----:B------:R-:W-:Y:S02]  /*0150*/  IADD3 R5, PT, PT, R11, 0x1, RZ ;  /* 0x000000010b057810 */ /* 0x000fe40007ffe0ff */
[----:B------:R-:W-:Y:S02]  /*0160*/  PRMT R7, RZ, 0x7610, R7 ;  /* 0x00007610ff077816 */ /* 0x000fe40000000007 */
[----:B------:R-:W-:Y:S02]  /*0170*/  MOV R19, RZ ;  /* 0x000000ff00137202 */ /* 0x000fe40000000f00 */
[----:B------:R-:W-:-:S02]  /*0180*/  PRMT R8, RZ, 0x7610, R8 ;  /* 0x00007610ff087816 */ /* 0x000fc40000000008 */
[----:B------:R-:W-:Y:S02]  /*0190*/  IADD3 R11, PT, PT, -R0, UR5, R11 ;  /* 0x00000005000b7c10 */ /* 0x000fe4000fffe10b */
[----:B------:R-:W-:-:S07]  /*01a0*/  IADD3 R10, PT, PT, -R3, RZ, RZ ;  /* 0x000000ff030a7210 */ /* 0x000fce0007ffe1ff */
.L_x_55:
[----:B0-----:R-:W0:Y:S01]  /*01b0*/  LDC R9, c[0x0][0x380] ;  /* 0x0000e000ff097b82 */ /* 0x001e220000000800 */
[----:B------:R-:W-:Y:S01]  /*01c0*/  IADD3 R21, PT, PT, R4, 0x1, RZ ;  /* 0x0000000104157810 */ /* 0x000fe20007ffe0ff */
[----:B------:R-:W-:Y:S03]  /*01d0*/  BSSY.RECONVERGENT B0, `(.L_x_43) ;  /* 0x00000b4000007945 */ /* 0x000fe60003800200 */
[----:B0-----:R-:W-:-:S13]  /*01e0*/  ISETP.GE.AND P0, PT, R21, R9, PT ;  /* 0x000000091500720c */ /* 0x001fda0003f06270 */
[----:B-----5:R-:W-:Y:S05]  /*01f0*/  @P0 BRA `(.L_x_44) ;  /* 0x0000000800c40947 */ /* 0x020fea0003800000 */
[----:B------:R-:W0:Y:S02]  /*0200*/  LDC.64 R12, c[0x0][0x390] ;  /* 0x0000e400ff0c7b82 */ /* 0x000e240000000a00 */
[----:B0-----:R-:W-:-:S05]  /*0210*/  IMAD.WIDE.U32 R14, R4, 0x4, R12 ;  /* 0x00000004040e7825 */ /* 0x001fca00078e000c */
[----:B------:R0:W5:Y:S01]  /*0220*/  LDG.E R18, desc[UR10][R14.64] ;  /* 0x0000000a0e127981 */ /* 0x000162000c1e1900 */
[----:B------:R-:W-:Y:S01]  /*0230*/  IADD3 R20, PT, PT, -R3, RZ, RZ ;  /* 0x000000ff03147210 */ /* 0x000fe20007ffe1ff */
[----:B------:R-:W-:Y:S04]  /*0240*/  BSSY.RECONVERGENT B2, `(.L_x_45) ;  /* 0x000004f000027945 */ /* 0x000fe80003800200 */
[----:B------:R-:W-:-:S05]  /*0250*/  IMAD R20, R6, R20, R11 ;  /* 0x0000001406147224 */ /* 0x000fca00078e020b */
[----:B------:R-:W-:-:S04]  /*0260*/  IADD3 R16, PT, PT, R20, -0x1, RZ ;  /* 0xffffffff14107810 */ /* 0x000fc80007ffe0ff */
[----:B------:R-:W-:-:S13]  /*0270*/  ISETP.GE.U32.AND P0, PT, R16, 0x7, PT ;  /* 0x000000071000780c */ /* 0x000fda0003f06070 */
[----:B0-----:R-:W-:Y:S05]  /*0280*/  @!P0 BRA `(.L_x_46) ;  /* 0x0000000400288947 */ /* 0x001fea0003800000 */
[----:B------:R-:W-:Y:S01]  /*0290*/  IADD3 R16, P0, PT, R14, 0x10, RZ ;  /* 0x000000100e107810 */ /* 0x000fe20007f1e0ff */
[----:B------:R-:W-:Y:S01]  /*02a0*/  BSSY.RECONVERGENT B3, `(.L_x_47) ;  /* 0x0000047000037945 */ /* 0x000fe20003800200 */
[----:B------:R-:W-:Y:S01]  /*02b0*/  LOP3.LUT R22, R20, 0xfffffff8, RZ, 0xc0, !PT ;  /* 0xfffffff814167812 */ /* 0x000fe200078ec0ff */
[-C--:B------:R-:W-:Y:S01]  /*02c0*/  IMAD R25, R5, R4.reuse, 0x1 ;  /* 0x0000000105197424 */ /* 0x080fe200078e0204 */
[----:B------:R-:W-:Y:S02]  /*02d0*/  IADD3.X R17, PT, PT, RZ, R15, RZ, P0, !PT ;  /* 0x0000000fff117210 */ /* 0x000fe400007fe4ff */
[----:B------:R-:W-:Y:S02]  /*02e0*/  MOV R21, R4 ;  /* 0x0000000400157202 */ /* 0x000fe40000000f00 */
[----:B------:R-:W-:-:S07]  /*02f0*/  IADD3 R22, PT, PT, -R22, RZ, RZ ;  /* 0x000000ff16167210 */ /* 0x000fce0007ffe1ff */
.L_x_48:
[C---:B------:R-:W-:Y:S01]  /*0300*/  IADD3 R14, P0, PT, R25.reuse, UR6, RZ ;  /* 0x00000006190e7c10 */ /* 0x040fe2000ff1e0ff */
[----:B------:R-:W2:Y:S03]  /*0310*/  LDG.E R29, desc[UR10][R16.64+-0xc] ;  /* 0xfffff40a101d7981 */ /* 0x000ea6000c1e1900 */
[----:B------:R-:W-:Y:S01]  /*0320*/  LEA.HI.X.SX32 R15, R25, UR7, 0x1, P0 ;  /* 0x00000007190f7c11 */ /* 0x000fe200080f0eff */
[----:B------:R-:W3:Y:S04]  /*0330*/  LDG.E R23, desc[UR10][R16.64+-0x8] ;  /* 0xfffff80a10177981 */ /* 0x000ee8000c1e1900 */
[----:B------:R-:W4:Y:S04]  /*0340*/  LDG.E.S8 R27, desc[UR10][R14.64] ;  /* 0x0000000a0e1b7981 */ /* 0x000f28000c1e1300 */
[----:B------:R-:W3:Y:S04]  /*0350*/  LDG.E.S8 R24, desc[UR10][R14.64+0x1] ;  /* 0x0000010a0e187981 */ /* 0x000ee8000c1e1300 */
[----:B------:R-:W3:Y:S01]  /*0360*/  LDG.E.S8 R28, desc[UR10][R14.64+0x2] ;  /* 0x0000020a0e1c7981 */ /* 0x000ee2000c1e1300 */
[----:B--2--5:R-:W-:Y:S01]  /*0370*/  IMAD R29, R18, R29, RZ ;  /* 0x0000001d121d7224 */ /* 0x024fe200078e02ff */
[----:B----4-:R-:W0:Y:S04]  /*0380*/  I2F.S16 R26, R27 ;  /* 0x0000001b001a7306 */ /* 0x010e280000101400 */
[----:B------:R-:W-:-:S05]  /*0390*/  I2FP.F32.S32 R29, R29 ;  /* 0x0000001d001d7245 */ /* 0x000fca0000201400 */
[----:B------:R-:W-:Y:S01]  /*03a0*/  FADD R29, -R29, 1 ;  /* 0x3f8000001d1d7421 */ /* 0x000fe20000000100 */
[----:B---3--:R-:W-:-:S03]  /*03b0*/  IMAD R23, R18, R23, RZ ;  /* 0x0000001712177224 */ /* 0x008fc600078e02ff */
[----:B0-----:R-:W-:Y:S02]  /*03c0*/  FFMA R26, R26, -R29, R19 ;  /* 0x8000001d1a1a7223 */ /* 0x001fe40000000013 */
[----:B------:R0:W1:Y:S01]  /*03d0*/  I2F.S16 R19, R24 ;  /* 0x0000001800137306 */ /* 0x0000620000101400 */
[----:B------:R-:W-:Y:S01]  /*03e0*/  I2FP.F32.S32 R23, R23 ;  /* 0x0000001700177245 */ /* 0x000fe20000201400 */
[----:B------:R-:W2:Y:S04]  /*03f0*/  LDG.E R29, desc[UR10][R16.64+-0x4] ;  /* 0xfffffc0a101d7981 */ /* 0x000ea8000c1e1900 */
[----:B------:R-:W-:Y:S02]  /*0400*/  FADD R23, -R23, 1 ;  /* 0x3f80000017177421 */ /* 0x000fe40000000100 */
[----:B------:R-:W3:Y:S01]  /*0410*/  I2F.S16 R27, R28 ;  /* 0x0000001c001b7306 */ /* 0x000ee20000101400 */
[----:B0-----:R-:W4:Y:S01]  /*0420*/  LDG.E.S8 R24, desc[UR10][R14.64+0x5] ;  /* 0x0000050a0e187981 */ /* 0x001f22000c1e1300 */
[----:B-1----:R-:W-:-:S03]  /*0430*/  FFMA R26, R19, -R23, R26 ;  /* 0x80000017131a7223 */ /* 0x002fc6000000001a */
[----:B------:R-:W3:Y:S04]  /*0440*/  LDG.E.S8 R23, desc[UR10][R14.64+0x3] ;  /* 0x0000030a0e177981 */ /* 0x000ee8000c1e1300 */
[----:B------:R-:W4:Y:S01]  /*0450*/  LDG.E R19, desc[UR10][R16.64] ;  /* 0x0000000a10137981 */ /* 0x000f22000c1e1900 */
[----:B--2---:R-:W-:-:S05]  /*0460*/  IMAD R29, R18, R29, RZ ;  /* 0x0000001d121d7224 */ /* 0x004fca00078e02ff */
[----:B------:R-:W-:Y:S01]  /*0470*/  I2FP.F32.S32 R29, R29 ;  /* 0x0000001d001d7245 */ /* 0x000fe20000201400 */
[----:B---3--:R-:W0:Y:S01]  /*0480*/  I2F.S16 R23, R23 ;  /* 0x0000001700177306 */ /* 0x008e220000101400 */
[----:B----4-:R-:W-:-:S03]  /*0490*/  IMAD R19, R18, R19, RZ ;  /* 0x0000001312137224 */ /* 0x010fc600078e02ff */
[----:B------:R-:W-:Y:S02]  /*04a0*/  FADD R29, -R29, 1 ;  /* 0x3f8000001d1d7421 */ /* 0x000fe40000000100 */
[----:B------:R-:W-:Y:S02]  /*04b0*/  I2FP.F32.S32 R19, R19 ;  /* 0x0000001300137245 */ /* 0x000fe40000201400 */
[----:B------:R-:W-:Y:S02]  /*04c0*/  FFMA R26, R27, -R29, R26 ;  /* 0x8000001d1b1a7223 */ /* 0x000fe4000000001a */
[----:B------:R-:W2:Y:S01]  /*04d0*/  LDG.E.S8 R27, desc[UR10][R14.64+0x4] ;  /* 0x0000040a0e1b7981 */ /* 0x000ea2000c1e1300 */
[----:B------:R-:W-:-:S03]  /*04e0*/  FADD R19, -R19, 1 ;  /* 0x3f80000013137421 */ /* 0x000fc60000000100 */
[----:B------:R-:W3:Y:S01]  /*04f0*/  LDG.E R29, desc[UR10][R16.64+0x4] ;  /* 0x0000040a101d7981 */ /* 0x000ee2000c1e1900 */
[----:B0-----:R-:W-:-:S03]  /*0500*/  FFMA R26, R23, -R19, R26 ;  /* 0x80000013171a7223 */ /* 0x001fc6000000001a */
[----:B------:R-:W4:Y:S01]  /*0510*/  LDG.E R19, desc[UR10][R16.64+0x8] ;  /* 0x0000080a10137981 */ /* 0x000f22000c1e1900 */
[----:B------:R-:W-:Y:S08]  /*0520*/  I2F.S16 R23, R24 ;  /* 0x0000001800177306 */ /* 0x000ff00000101400 */
[----:B--2---:R-:W0:Y:S01]  /*0530*/  I2F.S16 R27, R27 ;  /* 0x0000001b001b7306 */ /* 0x004e220000101400 */
[----:B---3--:R-:W-:-:S02]  /*0540*/  IMAD R29, R18, R29, RZ ;  /* 0x0000001d121d7224 */ /* 0x008fc400078e02ff */
[----:B----4-:R-:W-:-:S03]  /*0550*/  IMAD R19, R18, R19, RZ ;  /* 0x0000001312137224 */ /* 0x010fc600078e02ff */
[----:B------:R-:W-:Y:S02]  /*0560*/  I2FP.F32.S32 R29, R29 ;  /* 0x0000001d001d7245 */ /* 0x000fe40000201400 */
[----:B------:R-:W-:-:S03]  /*0570*/  I2FP.F32.S32 R19, R19 ;  /* 0x0000001300137245 */ /* 0x000fc60000201400 */
[----:B------:R-:W-:-:S04]  /*0580*/  FADD R29, -R29, 1 ;  /* 0x3f8000001d1d7421 */ /* 0x000fc80000000100 */
[----:B0-----:R-:W-:Y:S01]  /*0590*/  FFMA R26, R27, -R29, R26 ;  /* 0x8000001d1b1a7223 */ /* 0x001fe2000000001a */
[----:B------:R-:W-:Y:S01]  /*05a0*/  FADD R19, -R19, 1 ;  /* 0x3f80000013137421 */ /* 0x000fe20000000100 */
[----:B------:R-:W2:Y:S03]  /*05b0*/  LDG.E.S8 R27, desc[UR10][R14.64+0x7] ;  /* 0x0000070a0e1b7981 */ /* 0x000ea6000c1e1300 */
[----:B------:R-:W-:Y:S01]  /*05c0*/  FFMA R19, R23, -R19, R26 ;  /* 0x8000001317137223 */ /* 0x000fe2000000001a */
[----:B------:R-:W3:Y:S04]  /*05d0*/  LDG.E R29, desc[UR10][R16.64+0x10] ;  /* 0x0000100a101d7981 */ /* 0x000ee8000c1e1900 */
[----:B------:R0:W4:Y:S04]  /*05e0*/  LDG.E R23, desc[UR10][R16.64+0xc] ;  /* 0x00000c0a10177981 */ /* 0x000128000c1e1900 */
[----:B------:R-:W2:Y:S01]  /*05f0*/  LDG.E.S8 R26, desc[UR10][R14.64+0x6] ;  /* 0x0000060a0e1a7981 */ /* 0x000ea2000c1e1300 */
[----:B------:R-:W-:-:S04]  /*0600*/  IADD3 R22, PT, PT, R22, 0x8, RZ ;  /* 0x0000000816167810 */ /* 0x000fc80007ffe0ff */
[----:B------:R-:W-:Y:S02]  /*0610*/  ISETP.NE.AND P0, PT, R22, RZ, PT ;  /* 0x000000ff1600720c */ /* 0x000fe40003f05270 */
[----:B0-----:R-:W-:Y:S02]  /*0620*/  IADD3 R16, P1, PT, R16, 0x20, RZ ;  /* 0x0000002010107810 */ /* 0x001fe40007f3e0ff */
[----:B------:R-:W-:Y:S02]  /*0630*/  IADD3 R21, PT, PT, R21, 0x8, RZ ;  /* 0x0000000815157810 */ /* 0x000fe40007ffe0ff */
[----:B------:R-:W-:Y:S02]  /*0640*/  IADD3.X R17, PT, PT, RZ, R17, RZ, P1, !PT ;  /* 0x00000011ff117210 */ /* 0x000fe40000ffe4ff */
[----:B------:R-:W-:Y:S01]  /*0650*/  IADD3 R25, PT, PT, R25, 0x8, RZ ;  /* 0x0000000819197810 */ /* 0x000fe20007ffe0ff */
[C---:B----4-:R-:W-:Y:S01]  /*0660*/  IMAD R23, R18.reuse, R23, RZ ;  /* 0x0000001712177224 */ /* 0x050fe200078e02ff */
[----:B--2---:R-:W0:Y:S04]  /*0670*/  I2F.S16 R26, R26 ;  /* 0x0000001a001a7306 */ /* 0x004e280000101400 */
[----:B------:R-:W-:Y:S01]  /*0680*/  I2FP.F32.S32 R24, R23 ;  /* 0x0000001700187245 */ /* 0x000fe20000201400 */
[----:B---3--:R-:W-:-:S03]  /*0690*/  IMAD R29, R18, R29, RZ ;  /* 0x0000001d121d7224 */ /* 0x008fc600078e02ff */
[----:B------:R-:W1:Y:S02]  /*06a0*/  I2F.S16 R23, R27 ;  /* 0x0000001b00177306 */ /* 0x000e640000101400 */
[----:B------:R-:W-:Y:S01]  /*06b0*/  I2FP.F32.S32 R29, R29 ;  /* 0x0000001d001d7245 */ /* 0x000fe20000201400 */
[----:B------:R-:W-:-:S04]  /*06c0*/  FADD R24, -R24, 1 ;  /* 0x3f80000018187421 */ /* 0x000fc80000000100 */
[----:B------:R-:W-:Y:S01]  /*06d0*/  FADD R29, -R29, 1 ;  /* 0x3f8000001d1d7421 */ /* 0x000fe20000000100 */
[----:B0-----:R-:W-:-:S04]  /*06e0*/  FFMA R24, R26, -R24, R19 ;  /* 0x800000181a187223 */ /* 0x001fc80000000013 */
[----:B-1----:R-:W-:Y:S01]  /*06f0*/  FFMA R19, R23, -R29, R24 ;  /* 0x8000001d17137223 */ /* 0x002fe20000000018 */
[----:B------:R-:W-:Y:S06]  /*0700*/  @P0 BRA `(.L_x_48) ;  /* 0xfffffff800fc0947 */ /* 0x000fec000383ffff */
[----:B------:R-:W-:Y:S05]  /*0710*/  BSYNC.RECONVERGENT B3 ;  /* 0x0000000000037941 */ /* 0x000fea0003800200 */
.L_x_47:
[----:B------:R-:W-:-:S07]  /*0720*/  IADD3 R21, PT, PT, R21, 0x1, RZ ;  /* 0x0000000115157810 */ /* 0x000fce0007ffe0ff */
.L_x_46:
[----:B------:R-:W-:Y:S05]  /*0730*/  BSYNC.RECONVERGENT B2 ;  /* 0x0000000000027941 */ /* 0x000fea0003800200 */
.L_x_45:
[----:B------:R-:W-:Y:S01]  /*0740*/  LOP3.LUT P0, RZ, R20, 0x7, RZ, 0xc0, !PT ;  /* 0x0000000714ff7812 */ /* 0x000fe2000780c0ff */
[----:B------:R-:W-:-:S12]  /*0750*/  BSSY.RECONVERGENT B2, `(.L_x_49) ;  /* 0x000005a000027945 */ /* 0x000fd80003800200 */
[----:B------:R-:W-:Y:S05]  /*0760*/  @!P0 BRA `(.L_x_50) ;  /* 0x0000000400608947 */ /* 0x000fea0003800000 */
[----:B------:R-:W-:Y:S01]  /*0770*/  PRMT R23, R11, 0x9910, RZ ;  /* 0x000099100b177816 */ /* 0x000fe200000000ff */
[----:B------:R-:W-:Y:S01]  /*0780*/  BSSY.RECONVERGENT B3, `(.L_x_51) ;  /* 0x000002b000037945 */ /* 0x000fe20003800200 */
[----:B------:R-:W-:Y:S02]  /*0790*/  PRMT R20, R10, 0x9910, RZ ;  /* 0x000099100a147816 */ /* 0x000fe400000000ff */
[----:B------:R-:W-:-:S05]  /*07a0*/  PRMT R14, R8, 0x9910, RZ ;  /* 0x00009910080e7816 */ /* 0x000fca00000000ff */
[----:B------:R-:W-:-:S05]  /*07b0*/  IMAD R14, R20, R14, R23 ;  /* 0x0000000e140e7224 */ /* 0x000fca00078e0217 */
[----:B------:R-:W-:-:S04]  /*07c0*/  LOP3.LUT R14, R14, 0x7, RZ, 0xc0, !PT ;  /* 0x000000070e0e7812 */ /* 0x000fc800078ec0ff */
[C---:B------:R-:W-:Y:S02]  /*07d0*/  IADD3 R15, PT, PT, R14.reuse, -0x1, RZ ;  /* 0xffffffff0e0f7810 */ /* 0x040fe40007ffe0ff */
[----:B------:R-:W-:Y:S02]  /*07e0*/  LOP3.LUT P0, RZ, R14, 0x3, RZ, 0xc0, !PT ;  /* 0x000000030eff7812 */ /* 0x000fe4000780c0ff */
[----:B------:R-:W-:-:S13]  /*07f0*/  ISETP.GE.U32.AND P1, PT, R15, 0x3, PT ;  /* 0x000000030f00780c */ /* 0x000fda0003f26070 */
[----:B------:R-:W-:Y:S05]  /*0800*/  @!P1 BRA `(.L_x_52) ;  /* 0x0000000000889947 */ /* 0x000fea0003800000 */
[----:B------:R-:W0:Y:S01]  /*0810*/  LDCU.64 UR12, c[0x0][0x388] ;  /* 0x00007100ff0c77ac */ /* 0x000e220008000a00 */
[----:B------:R-:W-:Y:S02]  /*0820*/  IMAD R15, R4, R9, R21 ;  /* 0x00000009040f7224 */ /* 0x000fe400078e0215 */
[----:B------:R-:W-:-:S05]  /*0830*/  IMAD.WIDE.U32 R16, R21, 0x4, R12 ;  /* 0x0000000415107825 */ /* 0x000fca00078e000c */
[----:B------:R-:W2:Y:S04]  /*0840*/  LDG.E R25, desc[UR10][R16.64] ;  /* 0x0000000a10197981 */ /* 0x000ea8000c1e1900 */
[----:B------:R-:W3:Y:S04]  /*0850*/  LDG.E R29, desc[UR10][R16.64+0x4] ;  /* 0x0000040a101d7981 */ /* 0x000ee8000c1e1900 */
[----:B------:R-:W4:Y:S01]  /*0860*/  LDG.E R27, desc[UR10][R16.64+0xc] ;  /* 0x00000c0a101b7981 */ /* 0x000f22000c1e1900 */
[----:B0-----:R-:W-:-:S04]  /*0870*/  IADD3 R14, P1, PT, R15, UR12, RZ ;  /* 0x0000000c0f0e7c10 */ /* 0x001fc8000ff3e0ff */
[----:B------:R-:W-:-:S05]  /*0880*/  LEA.HI.X.SX32 R15, R15, UR13, 0x1, P1 ;  /* 0x0000000d0f0f7c11 */ /* 0x000fca00088f0eff */
[----:B------:R-:W3:Y:S04]  /*0890*/  LDG.E.S8 R24, desc[UR10][R14.64] ;  /* 0x0000000a0e187981 */ /* 0x000ee8000c1e1300 */
[----:B------:R-:W4:Y:S04]  /*08a0*/  LDG.E.S8 R28, desc[UR10][R14.64+0x1] ;  /* 0x0000010a0e1c7981 */ /* 0x000f28000c1e1300 */
[----:B------:R-:W4:Y:S04]  /*08b0*/  LDG.E.S8 R22, desc[UR10][R14.64+0x2] ;  /* 0x0000020a0e167981 */ /* 0x000f28000c1e1300 */
[----:B------:R-:W4:Y:S01]  /*08c0*/  LDG.E.S8 R26, desc[UR10][R14.64+0x3] ;  /* 0x0000030a0e1a7981 */ /* 0x000f22000c1e1300 */
[----:B--2--5:R-:W-:-:S05]  /*08d0*/  IMAD R25, R18, R25, RZ ;  /* 0x0000001912197224 */ /* 0x024fca00078e02ff */
[----:B------:R-:W-:Y:S01]  /*08e0*/  I2FP.F32.S32 R25, R25 ;  /* 0x0000001900197245 */ /* 0x000fe20000201400 */
[----:B---3--:R-:W0:Y:S04]  /*08f0*/  I2F.S16 R24, R24 ;  /* 0x0000001800187306 */ /* 0x008e280000101400 */
[----:B------:R-:W-:-:S04]  /*0900*/  FADD R25, -R25, 1 ;  /* 0x3f80000019197421 */ /* 0x000fc80000000100 */
[----:B0-----:R-:W-:Y:S02]  /*0910*/  FFMA R19, R24, -R25, R19 ;  /* 0x8000001918137223 */ /* 0x001fe40000000013 */
[----:B------:R-:W2:Y:S01]  /*0920*/  LDG.E R25, desc[UR10][R16.64+0x8] ;  /* 0x0000080a10197981 */ /* 0x000ea2000c1e1900 */
[----:B----4-:R-:W0:Y:S01]  /*0930*/  I2F.S16 R24, R28 ;  /* 0x0000001c00187306 */ /* 0x010e220000101400 */
[C---:B------:R-:W-:Y:S02]  /*0940*/  IMAD R29, R18.reuse, R29, RZ ;  /* 0x0000001d121d7224 */ /* 0x040fe400078e02ff */
[----:B------:R-:W-:-:S03]  /*0950*/  IMAD R27, R18, R27, RZ ;  /* 0x0000001b121b7224 */ /* 0x000fc600078e02ff */
[----:B------:R-:W-:Y:S02]  /*0960*/  I2FP.F32.S32 R29, R29 ;  /* 0x0000001d001d7245 */ /* 0x000fe40000201400 */
[----:B------:R-:W1:Y:S03]  /*0970*/  I2F.S16 R22, R22 ;  /* 0x0000001600167306 */ /* 0x000e660000101400 */
[----:B------:R-:W-:-:S05]  /*0980*/  FADD R29, -R29, 1 ;  /* 0x3f8000001d1d7421 */ /* 0x000fca0000000100 */
[----:B------:R-:W3:Y:S01]  /*0990*/  I2F.S16 R26, R26 ;  /* 0x0000001a001a7306 */ /* 0x000ee20000101400 */
[----:B------:R-:W-:Y:S01]  /*09a0*/  I2FP.F32.S32 R27, R27 ;  /* 0x0000001b001b7245 */ /* 0x000fe20000201400 */
[----:B0-----:R-:W-:-:S04]  /*09b0*/  FFMA R19, R24, -R29, R19 ;  /* 0x8000001d18137223 */ /* 0x001fc80000000013 */
[----:B------:R-:W-:Y:S01]  /*09c0*/  FADD R27, -R27, 1 ;  /* 0x3f8000001b1b7421 */ /* 0x000fe20000000100 */
[----:B------:R-:W-:Y:S01]  /*09d0*/  IADD3 R21, PT, PT, R21, 0x4, RZ ;  /* 0x0000000415157810 */ /* 0x000fe20007ffe0ff */
[----:B--2---:R-:W-:-:S05]  /*09e0*/  IMAD R25, R18, R25, RZ ;  /* 0x0000001912197224 */ /* 0x004fca00078e02ff */
[----:B------:R-:W-:-:S05]  /*09f0*/  I2FP.F32.S32 R25, R25 ;  /* 0x0000001900197245 */ /* 0x000fca0000201400 */
[----:B------:R-:W-:-:S04]  /*0a00*/  FADD R25, -R25, 1 ;  /* 0x3f80000019197421 */ /* 0x000fc80000000100 */
[----:B-1----:R-:W-:-:S04]  /*0a10*/  FFMA R19, R22, -R25, R19 ;  /* 0x8000001916137223 */ /* 0x002fc80000000013 */
[----:B---3--:R-:W-:-:S07]  /*0a20*/  FFMA R19, R26, -R27, R19 ;  /* 0x8000001b1a137223 */ /* 0x008fce0000000013 */
.L_x_52:
[----:B------:R-:W-:Y:S05]  /*0a30*/  BSYNC.RECONVERGENT B3 ;  /* 0x0000000000037941 */ /* 0x000fea0003800200 */
.L_x_51:
[----:B------:R-:W-:Y:S05]  /*0a40*/  @!P0 BRA `(.L_x_50) ;  /* 0x0000000000a88947 */ /* 0x000fea0003800000 */
[----:B------:R-:W-:Y:S01]  /*0a50*/  PRMT R14, R7, 0x9910, RZ ;  /* 0x00009910070e7816 */ /* 0x000fe200000000ff */
[----:B------:R-:W-:Y:S04]  /*0a60*/  BSSY.RECONVERGENT B3, `(.L_x_53) ;  /* 0x000001b000037945 */ /* 0x000fe80003800200 */
[----:B------:R-:W-:-:S05]  /*0a70*/  IMAD R14, R20, R14, R23 ;  /* 0x0000000e140e7224 */ /* 0x000fca00078e0217 */
[C---:B------:R-:W-:Y:S02]  /*0a80*/  LOP3.LUT R15, R14.reuse, 0x3, RZ, 0xc0, !PT ;  /* 0x000000030e0f7812 */ /* 0x040fe400078ec0ff */
[----:B------:R-:W-:Y:S02]  /*0a90*/  LOP3.LUT R14, R14, 0x1, RZ, 0xc0, !PT ;  /* 0x000000010e0e7812 */ /* 0x000fe400078ec0ff */
[----:B------:R-:W-:Y:S02]  /*0aa0*/  ISETP.NE.AND P1, PT, R15, 0x1, PT ;  /* 0x000000010f00780c */ /* 0x000fe40003f25270 */
[----:B------:R-:W-:-:S11]  /*0ab0*/  ISETP.NE.U32.AND P0, PT, R14, 0x1, PT ;  /* 0x000000010e00780c */ /* 0x000fd60003f05070 */
[----:B------:R-:W-:Y:S05]  /*0ac0*/  @!P1 BRA `(.L_x_54) ;  /* 0x0000000000509947 */ /* 0x000fea0003800000 */
[----:B------:R-:W0:Y:S01]  /*0ad0*/  LDCU.64 UR12, c[0x0][0x388] ;  /* 0x00007100ff0c77ac */ /* 0x000e220008000a00 */
[----:B------:R-:W-:Y:S02]  /*0ae0*/  IMAD R15, R4, R9, R21 ;  /* 0x00000009040f7224 */ /* 0x000fe400078e0215 */
[----:B------:R-:W-:-:S05]  /*0af0*/  IMAD.WIDE.U32 R16, R21, 0x4, R12 ;  /* 0x0000000415107825 */ /* 0x000fca00078e000c */
[----:B------:R-:W2:Y:S04]  /*0b00*/  LDG.E R23, desc[UR10][R16.64] ;  /* 0x0000000a10177981 */ /* 0x000ea8000c1e1900 */
[----:B------:R-:W3:Y:S01]  /*0b10*/  LDG.E R25, desc[UR10][R16.64+0x4] ;  /* 0x0000040a10197981 */ /* 0x000ee2000c1e1900 */
[----:B0-----:R-:W-:-:S04]  /*0b20*/  IADD3 R14, P1, PT, R15, UR12, RZ ;  /* 0x0000000c0f0e7c10 */ /* 0x001fc8000ff3e0ff */
[----:B------:R-:W-:-:S05]  /*0b30*/  LEA.HI.X.SX32 R15, R15, UR13, 0x1, P1 ;  /* 0x0000000d0f0f7c11 */ /* 0x000fca00088f0eff */
[----:B------:R-:W4:Y:S04]  /*0b40*/  LDG.E.S8 R20, desc[UR10][R14.64] ;  /* 0x0000000a0e147981 */ /* 0x000f28000c1e1300 */
[----:B------:R-:W4:Y:S01]  /*0b50*/  LDG.E.S8 R22, desc[UR10][R14.64+0x1] ;  /* 0x0000010a0e167981 */ /* 0x000f22000c1e1300 */
[----:B------:R-:W-:Y:S01]  /*0b60*/  IADD3 R21, PT, PT, R21, 0x2, RZ ;  /* 0x0000000215157810 */ /* 0x000fe20007ffe0ff */
[C---:B--2--5:R-:W-:Y:S02]  /*0b70*/  IMAD R23, R18.reuse, R23, RZ ;  /* 0x0000001712177224 */ /* 0x064fe400078e02ff */
[----:B---3--:R-:W-:-:S03]  /*0b80*/  IMAD R25, R18, R25, RZ ;  /* 0x0000001912197224 */ /* 0x008fc600078e02ff */
[----:B------:R-:W-:Y:S02]  /*0b90*/  I2FP.F32.S32 R23, R23 ;  /* 0x0000001700177245 */ /* 0x000fe40000201400 */
[----:B------:R-:W-:Y:S01]  /*0ba0*/  I2FP.F32.S32 R25, R25 ;  /* 0x0000001900197245 */ /* 0x000fe20000201400 */
[----:B----4-:R-:W0:Y:S02]  /*0bb0*/  I2F.S16 R20, R20 ;  /* 0x0000001400147306 */ /* 0x010e240000101400 */
[----:B------:R-:W-:-:S06]  /*0bc0*/  FADD R23, -R23, 1 ;  /* 0x3f80000017177421 */ /* 0x000fcc0000000100 */
[----:B------:R-:W1:Y:S01]  /*0bd0*/  I2F.S16 R22, R22 ;  /* 0x0000001600167306 */ /* 0x000e620000101400 */
[----:B------:R-:W-:Y:S01]  /*0be0*/  FADD R25, -R25, 1 ;  /* 0x3f80000019197421 */ /* 0x000fe20000000100 */
[----:B0-----:R-:W-:-:S04]  /*0bf0*/  FFMA R19, R20, -R23, R19 ;  /* 0x8000001714137223 */ /* 0x001fc80000000013 */
[----:B-1----:R-:W-:-:S07]  /*0c00*/  FFMA R19, R22, -R25, R19 ;  /* 0x8000001916137223 */ /* 0x002fce0000000013 */
.L_x_54:
[----:B------:R-:W-:Y:S05]  /*0c10*/  BSYNC.RECONVERGENT B3 ;  /* 0x0000000000037941 */ /* 0x000fea0003800200 */
.L_x_53:
[----:B------:R-:W-:Y:S05]  /*0c20*/  @P0 BRA `(.L_x_50) ;  /* 0x0000000000300947 */ /* 0x000fea0003800000 */
[----:B------:R-:W0:Y:S01]  /*0c30*/  LDCU.64 UR12, c[0x0][0x388] ;  /* 0x00007100ff0c77ac */ /* 0x000e220008000a00 */
[----:B------:R-:W-:Y:S02]  /*0c40*/  IMAD R15, R4, R9, R21 ;  /* 0x00000009040f7224 */ /* 0x000fe400078e0215 */
[----:B------:R-:W-:-:S06]  /*0c50*/  IMAD.WIDE.U32 R12, R21, 0x4, R12 ;  /* 0x00000004150c7825 */ /* 0x000fcc00078e000c */
[----:B------:R-:W2:Y:S01]  /*0c60*/  LDG.E R13, desc[UR10][R12.64] ;  /* 0x0000000a0c0d7981 */ /* 0x000ea2000c1e1900 */
[----:B0-----:R-:W-:-:S04]  /*0c70*/  IADD3 R14, P0, PT, R15, UR12, RZ ;  /* 0x0000000c0f0e7c10 */ /* 0x001fc8000ff1e0ff */
[----:B------:R-:W-:-:S05]  /*0c80*/  LEA.HI.X.SX32 R15, R15, UR13, 0x1, P0 ;  /* 0x0000000d0f0f7c11 */ /* 0x000fca00080f0eff */
[----:B------:R-:W3:Y:S01]  /*0c90*/  LDG.E.S8 R14, desc[UR10][R14.64] ;  /* 0x0000000a0e0e7981 */ /* 0x000ee2000c1e1300 */
[----:B--2--5:R-:W-:-:S05]  /*0ca0*/  IMAD R18, R18, R13, RZ ;  /* 0x0000000d12127224 */ /* 0x024fca00078e02ff */
[----:B------:R-:W-:Y:S01]  /*0cb0*/  I2FP.F32.S32 R18, R18 ;  /* 0x0000001200127245 */ /* 0x000fe20000201400 */
[----:B---3--:R-:W0:Y:S04]  /*0cc0*/  I2F.S16 R16, R14 ;  /* 0x0000000e00107306 */ /* 0x008e280000101400 */
[----:B------:R-:W-:-:S04]  /*0cd0*/  FADD R18, -R18, 1 ;  /* 0x3f80000012127421 */ /* 0x000fc80000000100 */
[----:B0-----:R-:W-:-:S07]  /*0ce0*/  FFMA R19, R16, -R18, R19 ;  /* 0x8000001210137223 */ /* 0x001fce0000000013 */
.L_x_50:
[----:B------:R-:W-:Y:S05]  /*0cf0*/  BSYNC.RECONVERGENT B2 ;  /* 0x0000000000027941 */ /* 0x000fea0003800200 */
.L_x_49:
[----:B------:R0:W-:Y:S02]  /*0d00*/  STS [R2], R19 ;  /* 0x0000001302007388 */ /* 0x0001e40000000800 */
.L_x_44:
[----:B------:R-:W-:Y:S05]  /*0d10*/  BSYNC.RECONVERGENT B0 ;  /* 0x0000000000007941 */ /* 0x000fea0003800200 */
.L_x_43:
[----:B------:R-:W-:Y:S02]  /*0d20*/  IADD3 R4, PT, PT, R3, R4, RZ ;  /* 0x0000000403047210 */ /* 0x000fe40007ffe0ff */
[----:B------:R-:W-:Y:S02]  /*0d30*/  IADD3 R8, PT, PT, R8, 0x1, RZ ;  /* 0x0000000108087810 */ /* 0x000fe40007ffe0ff */
[----:B------:R-:W-:Y:S02]  /*0d40*/  ISETP.GE.AND P0, PT, R4, R9, PT ;  /* 0x000000090400720c */ /* 0x000fe40003f06270 */
[----:B------:R-:W-:Y:S02]  /*0d50*/  IADD3 R7, PT, PT, R7, 0x1, RZ ;  /* 0x0000000107077810 */ /* 0x000fe40007ffe0ff */
[----:B------:R-:W-:-:S09]  /*0d60*/  IADD3 R6, PT, PT, R6, 0x1, RZ ;  /* 0x0000000106067810 */ /* 0x000fd20007ffe0ff */
[----:B------:R-:W-:Y:S05]  /*0d70*/  @!P0 BRA `(.L_x_55) ;  /* 0xfffffff4000c8947 */ /* 0x000fea000383ffff */
.L_x_42:
[----:B------:R-:W-:Y:S05]  /*0d80*/  BSYNC.RECONVERGENT B1 ;  /* 0x0000000000017941 */ /* 0x000fea0003800200 */
.L_x_41:
[----:B------:R-:W-:Y:S01]  /*0d90*/  BAR.SYNC.DEFER_BLOCKING 0x0 ;  /* 0x0000000000007b1d */ /* 0x000fe20000010000 */
[----:B------:R-:W-:-:S13]  /*0da0*/  ISETP.NE.AND P0, PT, R0, RZ, PT ;  /* 0x000000ff0000720c */ /* 0x000fda0003f05270 */
[----:B------:R-:W-:Y:S05]  /*0db0*/  @P0 EXIT ;  /* 0x000000000000094d */ /* 0x000fea0003800000 */
[----:B------:R-:W-:Y:S01]  /*0dc0*/  UISETP.GE.U32.AND UP0, UPT, UR9, 0x10, UPT ;  /* 0x000000100900788c */ /* 0x000fe2000bf06070 */
[----:B0-----:R-:W-:Y:S01]  /*0dd0*/  HFMA2 R19, -RZ, RZ, 0, 0 ;  /* 0x00000000ff137431 */ /* 0x001fe200000001ff */
[----:B------:R-:W-:Y:S01]  /*0de0*/  ULOP3.LUT UR8, UR9, 0xf, URZ, 0xc0, !UPT ;  /* 0x0000000f09087892 */ /* 0x000fe2000f8ec0ff */
[----:B------:R-:W-:-:S06]  /*0df0*/  UMOV UR4, URZ ;  /* 0x000000ff00047c82 */ /* 0x000fcc0008000000 */
[----:B------:R-:W-:Y:S05]  /*0e00*/  BRA.U !UP0, `(.L_x_56) ;  /* 0x0000000108807547 */ /* 0x000fea000b800000 */
[----:B------:R-:W0:Y:S01]  /*0e10*/  S2UR UR6, SR_CgaCtaId ;  /* 0x00000000000679c3 */ /* 0x000e220000008800 */
[----:B------:R-:W-:Y:S01]  /*0e20*/  UMOV UR4, 0x400 ;  /* 0x0000040000047882 */ /* 0x000fe20000000000 */
[----:B------:R-:W-:Y:S01]  /*0e30*/  ULOP3.LUT UR5, UR9, 0xfffffff0, URZ, 0xc0, !UPT ;  /* 0xfffffff009057892 */ /* 0x000fe2000f8ec0ff */
[----:B------:R-:W-:Y:S01]  /*0e40*/  MOV R19, RZ ;  /* 0x000000ff00137202 */ /* 0x000fe20000000f00 */
[----:B0-----:R-:W-:Y:S02]  /*0e50*/  ULEA UR7, UR6, UR4, 0x18 ;  /* 0x0000000406077291 */ /* 0x001fe4000f8ec0ff */
[----:B------:R-:W-:Y:S02]  /*0e60*/  UIADD3 UR6, UPT, UPT, -UR5, URZ, URZ ;  /* 0x000000ff05067290 */ /* 0x000fe4000fffe1ff */
[----:B------:R-:W-:Y:S02]  /*0e70*/  ULOP3.LUT UR4, UR9, 0x7f0, URZ, 0xc0, !UPT ;  /* 0x000007f009047892 */ /* 0x000fe4000f8ec0ff */
[----:B------:R-:W-:-:S12]  /*0e80*/  UIADD3 UR5, UPT, UPT, UR7, 0x20, URZ ;  /* 0x0000002007057890 */ /* 0x000fd8000fffe0ff */
.L_x_57:
[----:B------:R-:W0:Y:S01]  /*0e90*/  LDS.128 R12, [UR5+-0x20] ;  /* 0xffffe005ff0c7984 */ /* 0x000e220008000c00 */
[----:B------:R-:W-:-:S03]  /*0ea0*/  UIADD3 UR6, UPT, UPT, UR6, 0x10, URZ ;  /* 0x0000001006067890 */ /* 0x000fc6000fffe0ff */
[----:B------:R-:W2:Y:S01]  /*0eb0*/  LDS.128 R8, [UR5+-0x10] ;  /* 0xfffff005ff087984 */ /* 0x000ea20008000c00 */
[----:B------:R-:W-:-:S03]  /*0ec0*/  UISETP.NE.AND UP0, UPT, UR6, URZ, UPT ;  /* 0x000000ff0600728c */ /* 0x000fc6000bf05270 */
[----:B------:R-:W3:Y:S01]  /*0ed0*/  LDS.128 R4, [UR5] ;  /* 0x00000005ff047984 */ /* 0x000ee20008000c00 */
[----:B0-----:R-:W-:-:S03]  /*0ee0*/  FFMA R12, R12, 0.5, R19 ;  /* 0x3f0000000c0c7823 */ /* 0x001fc60000000013 */
[----:B-----5:R-:W0:Y:S01]  /*0ef0*/  LDS.128 R16, [UR5+0x10] ;  /* 0x00001005ff107984 */ /* 0x020e220008000c00 */
[----:B------:R-:W-:Y:S01]  /*0f00*/  UIADD3 UR5, UPT, UPT, UR5, 0x40, URZ ;  /* 0x0000004005057890 */ /* 0x000fe2000fffe0ff */
[----:B------:R-:W-:-:S04]  /*0f10*/  FFMA R13, R13, 0.5, R12 ;  /* 0x3f0000000d0d7823 */ /* 0x000fc8000000000c */
[----:B------:R-:W-:-:S04]  /*0f20*/  FFMA R14, R14, 0.5, R13 ;  /* 0x3f0000000e0e7823 */ /* 0x000fc8000000000d */
[----:B------:R-:W-:-:S04]  /*0f30*/  FFMA R15, R15, 0.5, R14 ;  /* 0x3f0000000f0f7823 */ /* 0x000fc8000000000e */
[----:B--2---:R-:W-:-:S04]  /*0f40*/  FFMA R8, R8, 0.5, R15 ;  /* 0x3f00000008087823 */ /* 0x004fc8000000000f */
[----:B------:R-:W-:-:S04]  /*0f50*/  FFMA R9, R9, 0.5, R8 ;  /* 0x3f00000009097823 */ /* 0x000fc80000000008 */
[----:B------:R-:W-:-:S04]  /*0f60*/  FFMA R10, R10, 0.5, R9 ;  /* 0x3f0000000a0a7823 */ /* 0x000fc80000000009 */
[----:B------:R-:W-:-:S04]  /*0f70*/  FFMA R11, R11, 0.5, R10 ;  /* 0x3f0000000b0b7823 */ /* 0x000fc8000000000a */
[----:B---3--:R-:W-:-:S04]  /*0f80*/  FFMA R4, R4, 0.5, R11 ;  /* 0x3f00000004047823 */ /* 0x008fc8000000000b */
[----:B------:R-:W-:-:S04]  /*0f90*/  FFMA R5, R5, 0.5, R4 ;  /* 0x3f00000005057823 */ /* 0x000fc80000000004 */
[----:B------:R-:W-:-:S04]  /*0fa0*/  FFMA R6, R6, 0.5, R5 ;  /* 0x3f00000006067823 */ /* 0x000fc80000000005 */
[----:B------:R-:W-:-:S04]  /*0fb0*/  FFMA R7, R7, 0.5, R6 ;  /* 0x3f00000007077823 */ /* 0x000fc80000000006 */
[----:B0-----:R-:W-:-:S04]  /*0fc0*/  FFMA R16, R16, 0.5, R7 ;  /* 0x3f00000010107823 */ /* 0x001fc80000000007 */
[----:B------:R-:W-:-:S04]  /*0fd0*/  FFMA R17, R17, 0.5, R16 ;  /* 0x3f00000011117823 */ /* 0x000fc80000000010 */
[----:B------:R-:W-:-:S04]  /*0fe0*/  FFMA R18, R18, 0.5, R17 ;  /* 0x3f00000012127823 */ /* 0x000fc80000000011 */
[----:B------:R-:W-:Y:S01]  /*0ff0*/  FFMA R19, R19, 0.5, R18 ;  /* 0x3f00000013137823 */ /* 0x000fe20000000012 */
[----:B------:R-:W-:Y:S06]  /*1000*/  BRA.U UP0, `(.L_x_57) ;  /* 0xfffffffd00a07547 */ /* 0x000fec000b83ffff */
.L_x_56:
[----:B------:R-:W-:-:S09]  /*1010*/  UISETP.NE.AND UP0, UPT, UR8, URZ, UPT ;  /* 0x000000ff0800728c */ /* 0x000fd2000bf05270 */
[----:B------:R-:W-:Y:S05]  /*1020*/  BRA.U !UP0, `(.L_x_58) ;  /* 0x0000000108b87547 */ /* 0x000fea000b800000 */
[----:B------:R-:W-:Y:S02]  /*1030*/  UISETP.GE.U32.AND UP0, UPT, UR8, 0x8, UPT ;  /* 0x000000080800788c */ /* 0x000fe4000bf06070 */
[----:B------:R-:W-:-:S04]  /*1040*/  ULOP3.LUT UR7, UR9, 0x7, URZ, 0xc0, !UPT ;  /* 0x0000000709077892 */ /* 0x000fc8000f8ec0ff */
[----:B------:R-:W-:-:S03]  /*1050*/  UISETP.NE.AND UP1, UPT, UR7, URZ, UPT ;  /* 0x000000ff0700728c */ /* 0x000fc6000bf25270 */
[----:B------:R-:W-:Y:S08]  /*1060*/  BRA.U !UP0, `(.L_x_59) ;  /* 0x00000001083c7547 */ /* 0x000ff0000b800000 */
[----:B------:R-:W0:Y:S01]  /*1070*/  S2UR UR6, SR_CgaCtaId ;  /* 0x00000000000679c3 */ /* 0x000e220000008800 */
[----:B------:R-:W-:Y:S02]  /*1080*/  UMOV UR5, 0x400 ;  /* 0x0000040000057882 */ /* 0x000fe40000000000 */
[----:B0-----:R-:W-:-:S04]  /*1090*/  ULEA UR5, UR6, UR5, 0x18 ;  /* 0x0000000506057291 */ /* 0x001fc8000f8ec0ff */
[----:B------:R-:W-:Y:S02]  /*10a0*/  ULEA UR5, UR4, UR5, 0x2 ;  /* 0x0000000504057291 */ /* 0x000fe4000f8e10ff */
[----:B------:R-:W-:-:S07]  /*10b0*/  UIADD3 UR4, UPT, UPT, UR4, 0x8, URZ ;  /* 0x0000000804047890 */ /* 0x000fce000fffe0ff */
[----:B------:R-:W0:Y:S04]  /*10c0*/  LDS.128 R8, [UR5] ;  /* 0x00000005ff087984 */ /* 0x000e280008000c00 */
[----:B------:R-:W2:Y:S01]  /*10d0*/  LDS.128 R4, [UR5+0x10] ;  /* 0x00001005ff047984 */ /* 0x000ea20008000c00 */
[----:B0-----:R-:W-:-:S04]  /*10e0*/  FFMA R8, R8, 0.5, R19 ;  /* 0x3f00000008087823 */ /* 0x001fc80000000013 */
[----:B------:R-:W-:-:S04]  /*10f0*/  FFMA R9, R9, 0.5, R8 ;  /* 0x3f00000009097823 */ /* 0x000fc80000000008 */
[----:B------:R-:W-:-:S04]  /*1100*/  FFMA R10, R10, 0.5, R9 ;  /* 0x3f0000000a0a7823 */ /* 0x000fc80000000009 */
[----:B------:R-:W-:-:S04]  /*1110*/  FFMA R11, R11, 0.5, R10 ;  /* 0x3f0000000b0b7823 */ /* 0x000fc8000000000a */
[----:B--2---:R-:W-:-:S04]  /*1120*/  FFMA R4, R4, 0.5, R11 ;  /* 0x3f00000004047823 */ /* 0x004fc8000000000b */
[----:B------:R-:W-:-:S04]  /*1130*/  FFMA R5, R5, 0.5, R4 ;  /* 0x3f00000005057823 */ /* 0x000fc80000000004 */
[----:B------:R-:W-:-:S04]  /*1140*/  FFMA R6, R6, 0.5, R5 ;  /* 0x3f00000006067823 */ /* 0x000fc80000000005 */
[----:B------:R-:W-:-:S07]  /*1150*/  FFMA R19, R7, 0.5, R6 ;  /* 0x3f00000007137823 */ /* 0x000fce0000000006 */
.L_x_59:
        /* <DEDUP_REMOVED lines=10> */
[----:B------:R-:W0:Y:S02]  /*1200*/  LDS.128 R4, [UR6] ;  /* 0x00000006ff047984 */ /* 0x000e240008000c00 */
[----:B0-----:R-:W-:-:S04]  /*1210*/  FFMA R4, R4, 0.5, R19 ;  /* 0x3f00000004047823 */ /* 0x001fc80000000013 */
[----:B------:R-:W-:-:S04]  /*1220*/  FFMA R5, R5, 0.5, R4 ;  /* 0x3f00000005057823 */ /* 0x000fc80000000004 */
[----:B------:R-:W-:-:S04]  /*1230*/  FFMA R6, R6, 0.5, R5 ;  /* 0x3f00000006067823 */ /* 0x000fc80000000005 */
[----:B------:R-:W-:-:S07]  /*1240*/  FFMA R19, R7, 0.5, R6 ;  /* 0x3f00000007137823 */ /* 0x000fce0000000006 */
.L_x_60:
[----:B------:R-:W-:Y:S05]  /*1250*/  BRA.U !UP1, `(.L_x_58) ;  /* 0x00000001092c7547 */ /* 0x000fea000b800000 */
[----:B------:R-:W0:Y:S01]  /*1260*/  S2UR UR7, SR_CgaCtaId ;  /* 0x00000000000779c3 */ /* 0x000e220000008800 */
[----:B------:R-:W-:Y:S01]  /*1270*/  UMOV UR6, 0x400 ;  /* 0x0000040000067882 */ /* 0x000fe20000000000 */
[----:B------:R-:W-:Y:S02]  /*1280*/  UIADD3 UR5, UPT, UPT, -UR5, URZ, URZ ;  /* 0x000000ff05057290 */ /* 0x000fe4000fffe1ff */
[----:B0-----:R-:W-:-:S04]  /*1290*/  ULEA UR6, UR7, UR6, 0x18 ;  /* 0x0000000607067291 */ /* 0x001fc8000f8ec0ff */
[----:B------:R-:W-:-:S12]  /*12a0*/  ULEA UR4, UR4, UR6, 0x2 ;  /* 0x0000000604047291 */ /* 0x000fd8000f8e10ff */
.L_x_61:
[----:B------:R-:W0:Y:S01]  /*12b0*/  LDS R0, [UR4] ;  /* 0x00000004ff007984 */ /* 0x000e220008000800 */
[----:B------:R-:W-:Y:S02]  /*12c0*/  UIADD3 UR5, UPT, UPT, UR5, 0x1, URZ ;  /* 0x0000000105057890 */ /* 0x000fe4000fffe0ff */
[----:B------:R-:W-:Y:S02]  /*12d0*/  UIADD3 UR4, UPT, UPT, UR4, 0x4, URZ ;  /* 0x0000000404047890 */ /* 0x000fe4000fffe0ff */
[----:B------:R-:W-:Y:S01]  /*12e0*/  UISETP.NE.AND UP0, UPT, UR5, URZ, UPT ;  /* 0x000000ff0500728c */ /* 0x000fe2000bf05270 */
[----:B0-----:R-:W-:-:S08]  /*12f0*/  FFMA R19, R0, 0.5, R19 ;  /* 0x3f00000000137823 */ /* 0x001fd00000000013 */
[----:B------:R-:W-:Y:S05]  /*1300*/  BRA.U UP0, `(.L_x_61) ;  /* 0xfffffffd00e87547 */ /* 0x000fea000b83ffff */
.L_x_58:
[----:B-1----:R-:W0:Y:S02]  /*1310*/  LDC.64 R2, c[0x0][0x398] ;  /* 0x0000e600ff027b82 */ /* 0x002e240000000a00 */
[----:B0-----:R-:W-:Y:S01]  /*1320*/  REDG.E.ADD.F32.FTZ.RN.STRONG.GPU desc[UR10][R2.64], R19 ;  /* 0x00000013020079a6 */ /* 0x001fe2000c12f30a */
[----:B------:R-:W-:Y:S05]  /*1330*/  EXIT ;  /* 0x000000000000794d */ /* 0x000fea0003800000 */
.L_x_62:
        /* <DEDUP_REMOVED lines=12> */
.L_x_65:


//--------------------- .nv.shared.annealing_module --------------------------
	.section	.nv.shared.annealing_module,"aw",@nobits
	.sectionflags	@""
	.align	16
	.zero		1024


//--------------------- .nv.shared.reserved.0     --------------------------
	.section	.nv.shared.reserved.0,"aw",@nobits
	.weak		__nv_reservedSMEM_offset_0_alias
	.size		__nv_reservedSMEM_offset_0_alias, 0, 64
	.other		__nv_reservedSMEM_offset_0_alias,@"STO_CUDA_RESERVED_SHARED STV_DEFAULT"
__nv_reservedSMEM_offset_0_alias:
	.zero		0
	.zero		64


//--------------------- .nv.shared.calculate_cut_val --------------------------
	.section	.nv.shared.calculate_cut_val,"aw",@nobits
	.sectionflags	@""
	.align	16
	.zero		1024


//--------------------- .nv.constant0.annealing_module --------------------------
	.section	.nv.constant0.annealing_module,"a",@progbits
	.sectionflags	@""
	.align	4
.nv.constant0.annealing_module:
	.zero		952


//--------------------- .nv.constant0.calculate_cut_val --------------------------
	.section	.nv.constant0.calculate_cut_val,"a",@progbits
	.sectionflags	@""
	.align	4
.nv.constant0.calculate_cut_val:
	.zero		928


//--------------------- SYMBOLS --------------------------

	.type		.nv.reservedSmem.offset0,@object
	.size		.nv.reservedSmem.offset0,0x4
	.type		.nv.reservedSmem.cap,@object
	.size		.nv.reservedSmem.cap,0x4
